// auto-generated by cutlass_sweep.gemm — config: {"arch": "sm_90", "cluster_m": 2, "cluster_n": 2, "dtype": "int8", "stages": 4, "tile_k": 64, "tile_m": 256, "tile_n": 256}
#include "cutlass/cutlass.h"
#include "cutlass/gemm/collective/collective_builder.hpp"
#include "cutlass/gemm/device/gemm_universal_adapter.h"
#include "cutlass/gemm/kernel/gemm_universal.hpp"
#include "cutlass/epilogue/collective/collective_builder.hpp"

using ElemA = int8_t;
using ElemB = int8_t;
using ElemCD = int8_t;
using Acc  = int32_t;
using TileShape    = cute::Shape<cute::_256, cute::_256, cute::_64>;
using ClusterShape = cute::Shape<cute::_2, cute::_2, cute::_1>;

using CollectiveEpilogue = typename cutlass::epilogue::collective::CollectiveBuilder<
    cutlass::arch::Sm90, cutlass::arch::OpClassTensorOp,
    TileShape, ClusterShape,
    cutlass::epilogue::collective::EpilogueTileAuto,
    Acc, Acc,
    ElemCD, cutlass::layout::RowMajor, 128 / cutlass::sizeof_bits<ElemCD>::value,
    ElemCD, cutlass::layout::RowMajor, 128 / cutlass::sizeof_bits<ElemCD>::value,
    cutlass::epilogue::collective::EpilogueScheduleAuto
  >::CollectiveOp;

using CollectiveMainloop = typename cutlass::gemm::collective::CollectiveBuilder<
    cutlass::arch::Sm90, cutlass::arch::OpClassTensorOp,
    ElemA, cutlass::layout::RowMajor, 128 / cutlass::sizeof_bits<ElemA>::value,
    ElemB, cutlass::layout::ColumnMajor, 128 / cutlass::sizeof_bits<ElemB>::value,
    Acc,
    TileShape, ClusterShape,
    cutlass::gemm::collective::StageCount<4>,
    cutlass::gemm::collective::KernelScheduleAuto
  >::CollectiveOp;

using GemmKernel = cutlass::gemm::kernel::GemmUniversal<
    cute::Shape<int,int,int,int>,
    CollectiveMainloop,
    CollectiveEpilogue
>;
using Gemm = cutlass::gemm::device::GemmUniversalAdapter<GemmKernel>;

// Force the device kernel symbol into the cubin without needing a host main.
auto* _anchor = &cutlass::device_kernel<GemmKernel>;


// ===== COMPILED SASS (sm_90a) =====

	.target	sm_90a

	.elftype	@"ET_EXEC"


//--------------------- .note.nv.tkinfo           --------------------------
	.section	.note.nv.tkinfo,"",@"SHT_NOTE"
	.sectionflags	@"SHF_NOTE_NV_TKINFO"
	.tkinfo
        /*0018*/ 	.word	0x00000002
        /*0030*/ 	.string	""
        /*0030*/ 	.string	"ptxas"
        /*0030*/ 	.string	"Cuda compilation tools, release 13.0, V13.0.88"
        /*0030*/ 	.string	"Build cuda_13.0.r13.0/compiler.36424714_0"
        /*0030*/ 	.string	"-arch sm_90a -m 64 "



//--------------------- .note.nv.cuinfo           --------------------------
	.section	.note.nv.cuinfo,"",@"SHT_NOTE"
	.sectionflags	@"SHF_NOTE_NV_CUINFO"
        /*0018*/ 	.short	0x0002
        /*001a*/ 	.short	0x005a
        /*001c*/ 	.short	0x0082
	.zero		2


//--------------------- .nv.info                  --------------------------
	.section	.nv.info,"",@"SHT_CUDA_INFO"
	.align	4


	//----- nvinfo : EIATTR_REGCOUNT
	.align		4
        /*0000*/ 	.byte	0x04, 0x2f
        /*0002*/ 	.short	(.L_15 - .L_14)
	.align		4
.L_14:
        /*0004*/ 	.word	index@(_ZN7cutlass13device_kernelINS_4gemm6kernel13GemmUniversalIN4cute5tupleIJiiiiEEENS1_10collective13CollectiveMmaINS1_34MainloopSm90TmaGmmaWarpSpecializedILi4ENS5_IJNS4_1CILi2EEESB_NSA_ILi1EEEEEENS1_35KernelTmaWarpSpecializedCooperativeEEENS5_IJNSA_ILi256EEESG_NSA_ILi64EEEEEEaNS5_IJlSC_lEEEaSJ_NS4_8TiledMMAINS4_8MMA_AtomIJNS4_4SM904GMMA27MMA_64x256x32_S32S8S8_SS_TNEEEENS4_6LayoutINS5_IJSB_SC_SC_EEENS5_IJSC_NSA_ILi0EEESS_EEEEENS5_IJNS4_10UnderscoreESV_SV_EEEEENS4_23SM90_TMA_LOAD_MULTICASTENS4_14ComposedLayoutINS4_7SwizzleILi2ELi4ELi3EEENS4_18smem_ptr_flag_bitsILi8EEENSQ_INS5_IJNSA_ILi8EEESH_EEENS5_IJSH_SC_EEEEEEEvNS4_8identityESY_S18_vS19_EENS_8epilogue10collective6detail29Sm90TmaWarpSpecializedAdapterINS1C_15DefaultEpilogueIaSJ_SJ_NS1B_6thread17LinearCombinationIaLi1EiiLNS1G_9ScaleType4KindE0ELNS_15FloatRoundStyleE2EaEENS1_15EpilogueDefaultEEEEEvvEEEEvNT_6ParamsE)
        /*0008*/ 	.word	0x000000a8


	//----- nvinfo : EIATTR_FRAME_SIZE
	.align		4
.L_15:
        /*000c*/ 	.byte	0x04, 0x11
        /*000e*/ 	.short	(.L_17 - .L_16)
	.align		4
.L_16:
        /*0010*/ 	.word	index@(_ZN7cutlass13device_kernelINS_4gemm6kernel13GemmUniversalIN4cute5tupleIJiiiiEEENS1_10collective13CollectiveMmaINS1_34MainloopSm90TmaGmmaWarpSpecializedILi4ENS5_IJNS4_1CILi2EEESB_NSA_ILi1EEEEEENS1_35KernelTmaWarpSpecializedCooperativeEEENS5_IJNSA_ILi256EEESG_NSA_ILi64EEEEEEaNS5_IJlSC_lEEEaSJ_NS4_8TiledMMAINS4_8MMA_AtomIJNS4_4SM904GMMA27MMA_64x256x32_S32S8S8_SS_TNEEEENS4_6LayoutINS5_IJSB_SC_SC_EEENS5_IJSC_NSA_ILi0EEESS_EEEEENS5_IJNS4_10UnderscoreESV_SV_EEEEENS4_23SM90_TMA_LOAD_MULTICASTENS4_14ComposedLayoutINS4_7SwizzleILi2ELi4ELi3EEENS4_18smem_ptr_flag_bitsILi8EEENSQ_INS5_IJNSA_ILi8EEESH_EEENS5_IJSH_SC_EEEEEEEvNS4_8identityESY_S18_vS19_EENS_8epilogue10collective6detail29Sm90TmaWarpSpecializedAdapterINS1C_15DefaultEpilogueIaSJ_SJ_NS1B_6thread17LinearCombinationIaLi1EiiLNS1G_9ScaleType4KindE0ELNS_15FloatRoundStyleE2EaEENS1_15EpilogueDefaultEEEEEvvEEEEvNT_6ParamsE)
        /*0014*/ 	.word	0x000004c0


	//----- nvinfo : EIATTR_MIN_STACK_SIZE
	.align		4
.L_17:
        /*0018*/ 	.byte	0x04, 0x12
        /*001a*/ 	.short	(.L_19 - .L_18)
	.align		4
.L_18:
        /*001c*/ 	.word	index@(_ZN7cutlass13device_kernelINS_4gemm6kernel13GemmUniversalIN4cute5tupleIJiiiiEEENS1_10collective13CollectiveMmaINS1_34MainloopSm90TmaGmmaWarpSpecializedILi4ENS5_IJNS4_1CILi2EEESB_NSA_ILi1EEEEEENS1_35KernelTmaWarpSpecializedCooperativeEEENS5_IJNSA_ILi256EEESG_NSA_ILi64EEEEEEaNS5_IJlSC_lEEEaSJ_NS4_8TiledMMAINS4_8MMA_AtomIJNS4_4SM904GMMA27MMA_64x256x32_S32S8S8_SS_TNEEEENS4_6LayoutINS5_IJSB_SC_SC_EEENS5_IJSC_NSA_ILi0EEESS_EEEEENS5_IJNS4_10UnderscoreESV_SV_EEEEENS4_23SM90_TMA_LOAD_MULTICASTENS4_14ComposedLayoutINS4_7SwizzleILi2ELi4ELi3EEENS4_18smem_ptr_flag_bitsILi8EEENSQ_INS5_IJNSA_ILi8EEESH_EEENS5_IJSH_SC_EEEEEEEvNS4_8identityESY_S18_vS19_EENS_8epilogue10collective6detail29Sm90TmaWarpSpecializedAdapterINS1C_15DefaultEpilogueIaSJ_SJ_NS1B_6thread17LinearCombinationIaLi1EiiLNS1G_9ScaleType4KindE0ELNS_15FloatRoundStyleE2EaEENS1_15EpilogueDefaultEEEEEvvEEEEvNT_6ParamsE)
        /*0020*/ 	.word	0x000004c0
.L_19:


//--------------------- .nv.compat                --------------------------
	.section	.nv.compat,"",@"SHT_CUDA_COMPAT_INFO"
	.align	4
        /*0000*/ 	.byte	0x02, 0x09, 0x01, 0x00, 0x02, 0x02, 0x04, 0x00, 0x02, 0x05, 0x05, 0x00, 0x03, 0x07, 0x01, 0x01
        /*0010*/ 	.byte	0x02, 0x03, 0x01, 0x00, 0x02, 0x06, 0x01, 0x00, 0x04, 0x0b, 0x08, 0x00, 0x00, 0x00, 0x00, 0x00
        /*0020*/ 	.byte	0x00, 0x00, 0x00, 0x00


//--------------------- .nv.info._ZN7cutlass13device_kernelINS_4gemm6kernel13GemmUniversalIN4cute5tupleIJiiiiEEENS1_10collective13CollectiveMmaINS1_34MainloopSm90TmaGmmaWarpSpecializedILi4ENS5_IJNS4_1CILi2EEESB_NSA_ILi1EEEEEENS1_35KernelTmaWarpSpecializedCooperativeEEENS5_IJNSA_ILi256EEESG_NSA_ILi64EEEEEEaNS5_IJlSC_lEEEaSJ_NS4_8TiledMMAINS4_8MMA_AtomIJNS4_4SM904GMMA27MMA_64x256x32_S32S8S8_SS_TNEEEENS4_6LayoutINS5_IJSB_SC_SC_EEENS5_IJSC_NSA_ILi0EEESS_EEEEENS5_IJNS4_10UnderscoreESV_SV_EEEEENS4_23SM90_TMA_LOAD_MULTICASTENS4_14ComposedLayoutINS4_7SwizzleILi2ELi4ELi3EEENS4_18smem_ptr_flag_bitsILi8EEENSQ_INS5_IJNSA_ILi8EEESH_EEENS5_IJSH_SC_EEEEEEEvNS4_8identityESY_S18_vS19_EENS_8epilogue10collective6detail29Sm90TmaWarpSpecializedAdapterINS1C_15DefaultEpilogueIaSJ_SJ_NS1B_6thread17LinearCombinationIaLi1EiiLNS1G_9ScaleType4KindE0ELNS_15FloatRoundStyleE2EaEENS1_15EpilogueDefaultEEEEEvvEEEEvNT_6ParamsE --------------------------
	.section	.nv.info._ZN7cutlass13device_kernelINS_4gemm6kernel13GemmUniversalIN4cute5tupleIJiiiiEEENS1_10collective13CollectiveMmaINS1_34MainloopSm90TmaGmmaWarpSpecializedILi4ENS5_IJNS4_1CILi2EEESB_NSA_ILi1EEEEEENS1_35KernelTmaWarpSpecializedCooperativeEEENS5_IJNSA_ILi256EEESG_NSA_ILi64EEEEEEaNS5_IJlSC_lEEEaSJ_NS4_8TiledMMAINS4_8MMA_AtomIJNS4_4SM904GMMA27MMA_64x256x32_S32S8S8_SS_TNEEEENS4_6LayoutINS5_IJSB_SC_SC_EEENS5_IJSC_NSA_ILi0EEESS_EEEEENS5_IJNS4_10UnderscoreESV_SV_EEEEENS4_23SM90_TMA_LOAD_MULTICASTENS4_14ComposedLayoutINS4_7SwizzleILi2ELi4ELi3EEENS4_18smem_ptr_flag_bitsILi8EEENSQ_INS5_IJNSA_ILi8EEESH_EEENS5_IJSH_SC_EEEEEEEvNS4_8identityESY_S18_vS19_EENS_8epilogue10collective6detail29Sm90TmaWarpSpecializedAdapterINS1C_15DefaultEpilogueIaSJ_SJ_NS1B_6thread17LinearCombinationIaLi1EiiLNS1G_9ScaleType4KindE0ELNS_15FloatRoundStyleE2EaEENS1_15EpilogueDefaultEEEEEvvEEEEvNT_6ParamsE,"",@"SHT_CUDA_INFO"
	.sectionflags	@""
	.align	4


	//----- nvinfo : EIATTR_CUDA_API_VERSION
	.align		4
        /*0000*/ 	.byte	0x04, 0x37
        /*0002*/ 	.short	(.L_21 - .L_20)
.L_20:
        /*0004*/ 	.word	0x00000082


	//----- nvinfo : EIATTR_KPARAM_INFO
	.align		4
.L_21:
        /*0008*/ 	.byte	0x04, 0x17
        /*000a*/ 	.short	(.L_23 - .L_22)
.L_22:
        /*000c*/ 	.word	0x00000000
        /*0010*/ 	.short	0x0000
        /*0012*/ 	.short	0x0070
        /*0014*/ 	.byte	0x00, 0xf0, 0x01, 0x10


	//----- nvinfo : EIATTR_SPARSE_MMA_MASK
	.align		4
.L_23:
        /*0018*/ 	.byte	0x03, 0x50
        /*001a*/ 	.short	0x0000


	//----- nvinfo : EIATTR_MAXREG_COUNT
	.align		4
        /*001c*/ 	.byte	0x03, 0x1b
        /*001e*/ 	.short	0x00a8


	//----- nvinfo : EIATTR_NUM_BARRIERS
	.align		4
        /*0020*/ 	.byte	0x02, 0x4c
        /*0022*/ 	.byte	0x01
	.zero		1


	//----- nvinfo : EIATTR_EXTERNS
	.align		4
        /*0024*/ 	.byte	0x04, 0x0f
        /*0026*/ 	.short	(.L_25 - .L_24)


	//   ....[0]....
	.align		4
.L_24:
        /*0028*/ 	.word	index@(__assertfail)


	//----- nvinfo : EIATTR_ANNOTATIONS
	.align		4
.L_25:
        /*002c*/ 	.byte	0x04, 0x55
        /*002e*/ 	.short	(.L_27 - .L_26)


	//   ....[0]....
.L_26:
        /*0030*/ 	.word	0x00000001
        /*0034*/ 	.byte	0x00, 0x0a, 0x00, 0x00, 0x01, 0x00, 0x00, 0x00, 0x10, 0x0a, 0x00, 0x00, 0x01, 0x00, 0x00, 0x00
        /* <DEDUP_REMOVED lines=381> */
        /*1814*/ 	.byte	0x70, 0x3c, 0x01, 0x00, 0x01, 0x00, 0x00, 0x00, 0x90, 0x3c, 0x01, 0x00


	//----- nvinfo : EIATTR_MERCURY_ISA_VERSION
	.align		4
.L_27:
        /*1820*/ 	.byte	0x03, 0x5f
        /*1822*/ 	.short	0x0101


	//----- nvinfo : EIATTR_INT_WARP_WIDE_INSTR_OFFSETS
	.align		4
        /*1824*/ 	.byte	0x04, 0x31
        /*1826*/ 	.short	(.L_29 - .L_28)


	//   ....[0]....
.L_28:
        /*1828*/ 	.word	0x00000580


	//   ....[1]....
        /*182c*/ 	.word	0x00000590


	//   ....[2]....
        /*1830*/ 	.word	0x00000710


	//   ....[3]....
        /*1834*/ 	.word	0x00004e00


	//----- nvinfo : EIATTR_COOP_GROUP_MASK_REGIDS
	.align		4
.L_29:
        /*1838*/ 	.byte	0x04, 0x29
        /*183a*/ 	.short	(.L_31 - .L_30)


	//   ....[0]....
.L_30:
        /*183c*/ 	.word	0xffffffff


	//   ....[1]....
        /*1840*/ 	.word	0xffffffff


	//   ....[2]....
        /*1844*/ 	.word	0xffffffff


	//   ....[3]....
        /*1848*/ 	.word	0xffffffff


	//   ....[4]....
        /*184c*/ 	.word	0xffffffff


	//   ....[5]....
        /*1850*/ 	.word	0xffffffff


	//----- nvinfo : EIATTR_COOP_GROUP_INSTR_OFFSETS
	.align		4
.L_31:
        /*1854*/ 	.byte	0x04, 0x28
        /*1856*/ 	.short	(.L_33 - .L_32)


	//   ....[0]....
.L_32:
        /*1858*/ 	.word	0x00000070


	//   ....[1]....
        /*185c*/ 	.word	0x00000080


	//   ....[2]....
        /*1860*/ 	.word	0x000001a0


	//   ....[3]....
        /*1864*/ 	.word	0x000003d0


	//   ....[4]....
        /*1868*/ 	.word	0x00000840


	//   ....[5]....
        /*186c*/ 	.word	0x00001410


	//----- nvinfo : EIATTR_REG_RECONFIG
	.align		4
.L_33:
        /*1870*/ 	.byte	0x01, 0x54
	.zero		2


	//----- nvinfo : EIATTR_SYSCALL_OFFSETS
	.align		4
        /*1874*/ 	.byte	0x04, 0x46
        /*1876*/ 	.short	(.L_35 - .L_34)


	//   ....[0]....
.L_34:
        /*1878*/ 	.word	0x000015d0


	//----- nvinfo : EIATTR_MBARRIER_INSTR_OFFSETS
	.align		4
.L_35:
        /*187c*/ 	.byte	0x04, 0x39
        /*187e*/ 	.short	(.L_37 - .L_36)


	//   ....[0]....
.L_36:
        /*1880*/ 	.word	0x00000320
        /*1884*/ 	.word	0x000000ff
        /*1888*/ 	.word	0x00000000
        /*188c*/ 	.short	0x0100
        /*188e*/ 	.byte	0x08
	.zero		1


	//   ....[1]....
        /*1890*/ 	.word	0x00000330
        /*1894*/ 	.word	0x000000ff
        /*1898*/ 	.word	0x00000020
        /*189c*/ 	.short	0x0100
        /*189e*/ 	.byte	0x08
	.zero		1


	//   ....[2]....
        /*18a0*/ 	.word	0x00000340
        /*18a4*/ 	.word	0x000000ff
        /*18a8*/ 	.word	0x00000008
        /*18ac*/ 	.short	0x0100
        /*18ae*/ 	.byte	0x08
	.zero		1


	//   ....[3]....
        /*18b0*/ 	.word	0x00000350
        /*18b4*/ 	.word	0x000000ff
        /*18b8*/ 	.word	0x00000028
        /*18bc*/ 	.short	0x0100
        /*18be*/ 	.byte	0x08
	.zero		1


	//   ....[4]....
        /*18c0*/ 	.word	0x00000360
        /*18c4*/ 	.word	0x000000ff
        /*18c8*/ 	.word	0x00000010
        /*18cc*/ 	.short	0x0100
        /*18ce*/ 	.byte	0x08
	.zero		1


	//   ....[5]....
        /*18d0*/ 	.word	0x00000370
        /*18d4*/ 	.word	0x000000ff
        /*18d8*/ 	.word	0x00000030
        /*18dc*/ 	.short	0x0100
        /*18de*/ 	.byte	0x08
	.zero		1


	//   ....[6]....
        /*18e0*/ 	.word	0x00000380
        /*18e4*/ 	.word	0x000000ff
        /*18e8*/ 	.word	0x00000018
        /*18ec*/ 	.short	0x0100
        /*18ee*/ 	.byte	0x08
	.zero		1


	//   ....[7]....
        /*18f0*/ 	.word	0x00000390
        /*18f4*/ 	.word	0x000000ff
        /*18f8*/ 	.word	0x00000038
        /*18fc*/ 	.short	0x0100
        /*18fe*/ 	.byte	0x08
	.zero		1


	//   ....[8]....
        /*1900*/ 	.word	0x00000770
        /*1904*/ 	.word	0x000000ff
        /*1908*/ 	.word	0x00000050
        /*190c*/ 	.short	0x0100
        /*190e*/ 	.byte	0x06
	.zero		1


	//   ....[9]....
        /*1910*/ 	.word	0x000007a0
        /*1914*/ 	.word	0x000000ff
        /*1918*/ 	.word	0x00000058
        /*191c*/ 	.short	0x0100
        /*191e*/ 	.byte	0x06
	.zero		1


	//   ....[10]....
        /*1920*/ 	.word	0x000016b0
        /*1924*/ 	.word	0x00000003
        /*1928*/ 	.word	0x00000000
        /*192c*/ 	.short	0x010a
        /*192e*/ 	.byte	0x3f
	.zero		1


	//   ....[11]....
        /*1930*/ 	.word	0x000016f0
        /*1934*/ 	.word	0x00000003
        /*1938*/ 	.word	0x00000000
        /*193c*/ 	.short	0x010a
        /*193e*/ 	.byte	0x3f
	.zero		1


	//   ....[12]....
        /*1940*/ 	.word	0x00002c50
        /*1944*/ 	.word	0x00000004
        /*1948*/ 	.word	0x00000000
        /*194c*/ 	.short	0x010a
        /*194e*/ 	.byte	0x3f
	.zero		1


	//   ....[13]....
        /*1950*/ 	.word	0x00002c90
        /*1954*/ 	.word	0x00000004
        /*1958*/ 	.word	0x00000000
        /*195c*/ 	.short	0x010a
        /*195e*/ 	.byte	0x3f
	.zero		1


	//   ....[14]....
        /*1960*/ 	.word	0x00004ca0
        /*1964*/ 	.word	0x00000004
        /*1968*/ 	.word	0x00000000
        /*196c*/ 	.short	0x0101
        /*196e*/ 	.byte	0x3f
	.zero		1


	//   ....[15]....
        /*1970*/ 	.word	0x00004e90
        /*1974*/ 	.word	0x00000000
        /*1978*/ 	.word	0x00000000
        /*197c*/ 	.short	0x0101
        /*197e*/ 	.byte	0x3f
	.zero		1


	//   ....[16]....
        /*1980*/ 	.word	0x000137f0
        /*1984*/ 	.word	0x0000000a
        /*1988*/ 	.word	0x00000020
        /*198c*/ 	.short	0x010a
        /*198e*/ 	.byte	0x3f
	.zero		1


	//   ....[17]....
        /*1990*/ 	.word	0x00013be0
        /*1994*/ 	.word	0x00000002
        /*1998*/ 	.word	0x00000058
        /*199c*/ 	.short	0x0101
        /*199e*/ 	.byte	0x3f
	.zero		1


	//   ....[18]....
        /*19a0*/ 	.word	0x00014390
        /*19a4*/ 	.word	0x00000005
        /*19a8*/ 	.word	0x00000000
        /*19ac*/ 	.short	0x010a
        /*19ae*/ 	.byte	0x3f
	.zero		1


	//   ....[19]....
        /*19b0*/ 	.word	0x00014420
        /*19b4*/ 	.word	0x00000007
        /*19b8*/ 	.word	0x00000000
        /*19bc*/ 	.short	0x010a
        /*19be*/ 	.byte	0x3f
	.zero		1


	//   ....[20]....
        /*19c0*/ 	.word	0x000144b0
        /*19c4*/ 	.word	0x00000007
        /*19c8*/ 	.word	0x00000000
        /*19cc*/ 	.short	0x010a
        /*19ce*/ 	.byte	0x3f
	.zero		1


	//   ....[21]....
        /*19d0*/ 	.word	0x00014540
        /*19d4*/ 	.word	0x00000003
        /*19d8*/ 	.word	0x00000000
        /*19dc*/ 	.short	0x010a
        /*19de*/ 	.byte	0x3f
	.zero		1


	//   ....[22]....
        /*19e0*/ 	.word	0x000145a0
        /*19e4*/ 	.word	0x00000003
        /*19e8*/ 	.word	0x00000000
        /*19ec*/ 	.short	0x010a
        /*19ee*/ 	.byte	0x3f
	.zero		1


	//   ....[23]....
        /*19f0*/ 	.word	0x000145f0
        /*19f4*/ 	.word	0x00000004
        /*19f8*/ 	.word	0x00000000
        /*19fc*/ 	.short	0x010a
        /*19fe*/ 	.byte	0x3f
	.zero		1


	//   ....[24]....
        /*1a00*/ 	.word	0x000146c0
        /*1a04*/ 	.word	0x0000000a
        /*1a08*/ 	.word	0x00000020
        /*1a0c*/ 	.short	0x010a
        /*1a0e*/ 	.byte	0x3f
	.zero		1


	//   ....[25]....
        /*1a10*/ 	.word	0x00014790
        /*1a14*/ 	.word	0x00000005
        /*1a18*/ 	.word	0x00000000
        /*1a1c*/ 	.short	0x010a
        /*1a1e*/ 	.byte	0x3f
	.zero		1


	//   ....[26]....
        /*1a20*/ 	.word	0x000147e0
        /*1a24*/ 	.word	0x00000007
        /*1a28*/ 	.word	0x00000000
        /*1a2c*/ 	.short	0x010a
        /*1a2e*/ 	.byte	0x3f
	.zero		1


	//   ....[27]....
        /*1a30*/ 	.word	0x00014830
        /*1a34*/ 	.word	0x00000007
        /*1a38*/ 	.word	0x00000000
        /*1a3c*/ 	.short	0x010a
        /*1a3e*/ 	.byte	0x3f
	.zero		1


	//----- nvinfo : EIATTR_NUM_MBARRIERS
	.align		4
.L_37:
        /*1a40*/ 	.byte	0x03, 0x38
        /*1a42*/ 	.short	0x000a


	//----- nvinfo : EIATTR_EXIT_INSTR_OFFSETS
	.align		4
        /*1a44*/ 	.byte	0x04, 0x1c
        /*1a46*/ 	.short	(.L_39 - .L_38)


	//   ....[0]....
.L_38:
        /*1a48*/ 	.word	0x00000aa0


	//   ....[1]....
        /*1a4c*/ 	.word	0x00001330


	//   ....[2]....
        /*1a50*/ 	.word	0x00012d50


	//   ....[3]....
        /*1a54*/ 	.word	0x00013370


	//   ....[4]....
        /*1a58*/ 	.word	0x00014590


	//----- nvinfo : EIATTR_MAX_THREADS
	.align		4
.L_39:
        /*1a5c*/ 	.byte	0x04, 0x05
        /*1a5e*/ 	.short	(.L_41 - .L_40)
.L_40:
        /*1a60*/ 	.word	0x00000180
        /*1a64*/ 	.word	0x00000001
        /*1a68*/ 	.word	0x00000001


	//----- nvinfo : EIATTR_CRS_STACK_SIZE
	.align		4
.L_41:
        /*1a6c*/ 	.byte	0x04, 0x1e
        /*1a6e*/ 	.short	(.L_43 - .L_42)
.L_42:
        /*1a70*/ 	.word	0x00000000


	//----- nvinfo : EIATTR_CBANK_PARAM_SIZE
	.align		4
.L_43:
        /*1a74*/ 	.byte	0x03, 0x19
        /*1a76*/ 	.short	0x0470


	//----- nvinfo : EIATTR_PARAM_CBANK
	.align		4
        /*1a78*/ 	.byte	0x04, 0x0a
        /*1a7a*/ 	.short	(.L_45 - .L_44)
	.align		4
.L_44:
        /*1a7c*/ 	.word	index@(.nv.constant0._ZN7cutlass13device_kernelINS_4gemm6kernel13GemmUniversalIN4cute5tupleIJiiiiEEENS1_10collective13CollectiveMmaINS1_34MainloopSm90TmaGmmaWarpSpecializedILi4ENS5_IJNS4_1CILi2EEESB_NSA_ILi1EEEEEENS1_35KernelTmaWarpSpecializedCooperativeEEENS5_IJNSA_ILi256EEESG_NSA_ILi64EEEEEEaNS5_IJlSC_lEEEaSJ_NS4_8TiledMMAINS4_8MMA_AtomIJNS4_4SM904GMMA27MMA_64x256x32_S32S8S8_SS_TNEEEENS4_6LayoutINS5_IJSB_SC_SC_EEENS5_IJSC_NSA_ILi0EEESS_EEEEENS5_IJNS4_10UnderscoreESV_SV_EEEEENS4_23SM90_TMA_LOAD_MULTICASTENS4_14ComposedLayoutINS4_7SwizzleILi2ELi4ELi3EEENS4_18smem_ptr_flag_bitsILi8EEENSQ_INS5_IJNSA_ILi8EEESH_EEENS5_IJSH_SC_EEEEEEEvNS4_8identityESY_S18_vS19_EENS_8epilogue10collective6detail29Sm90TmaWarpSpecializedAdapterINS1C_15DefaultEpilogueIaSJ_SJ_NS1B_6thread17LinearCombinationIaLi1EiiLNS1G_9ScaleType4KindE0ELNS_15FloatRoundStyleE2EaEENS1_15EpilogueDefaultEEEEEvvEEEEvNT_6ParamsE)
        /*1a80*/ 	.short	0x0210
        /*1a82*/ 	.short	0x0470


	//----- nvinfo : EIATTR_SW_WAR
	.align		4
.L_45:
        /*1a84*/ 	.byte	0x04, 0x36
        /*1a86*/ 	.short	(.L_47 - .L_46)
.L_46:
        /*1a88*/ 	.word	0x00000008
.L_47:


//--------------------- .nv.callgraph             --------------------------
	.section	.nv.callgraph,"",@"SHT_CUDA_CALLGRAPH"
	.align	4
	.sectionentsize	8
	.align		4
        /*0000*/ 	.word	0x00000000
	.align		4
        /*0004*/ 	.word	0xffffffff
	.align		4
        /*0008*/ 	.word	index@(_ZN7cutlass13device_kernelINS_4gemm6kernel13GemmUniversalIN4cute5tupleIJiiiiEEENS1_10collective13CollectiveMmaINS1_34MainloopSm90TmaGmmaWarpSpecializedILi4ENS5_IJNS4_1CILi2EEESB_NSA_ILi1EEEEEENS1_35KernelTmaWarpSpecializedCooperativeEEENS5_IJNSA_ILi256EEESG_NSA_ILi64EEEEEEaNS5_IJlSC_lEEEaSJ_NS4_8TiledMMAINS4_8MMA_AtomIJNS4_4SM904GMMA27MMA_64x256x32_S32S8S8_SS_TNEEEENS4_6LayoutINS5_IJSB_SC_SC_EEENS5_IJSC_NSA_ILi0EEESS_EEEEENS5_IJNS4_10UnderscoreESV_SV_EEEEENS4_23SM90_TMA_LOAD_MULTICASTENS4_14ComposedLayoutINS4_7SwizzleILi2ELi4ELi3EEENS4_18smem_ptr_flag_bitsILi8EEENSQ_INS5_IJNSA_ILi8EEESH_EEENS5_IJSH_SC_EEEEEEEvNS4_8identityESY_S18_vS19_EENS_8epilogue10collective6detail29Sm90TmaWarpSpecializedAdapterINS1C_15DefaultEpilogueIaSJ_SJ_NS1B_6thread17LinearCombinationIaLi1EiiLNS1G_9ScaleType4KindE0ELNS_15FloatRoundStyleE2EaEENS1_15EpilogueDefaultEEEEEvvEEEEvNT_6ParamsE)
	.align		4
        /*000c*/ 	.word	index@(__assertfail)
	.align		4
        /*0010*/ 	.word	0x00000000
	.align		4
        /*0014*/ 	.word	0xfffffffe
	.align		4
        /*0018*/ 	.word	0x00000000
	.align		4
        /*001c*/ 	.word	0xfffffffd
	.align		4
        /*0020*/ 	.word	0x00000000
	.align		4
        /*0024*/ 	.word	0xfffffffc


//--------------------- .nv.constant4             --------------------------
	.section	.nv.constant4,"a",@progbits
	.align	8
	.align		8
.nv.constant4:
        /*0000*/ 	.dword	__assertfail
	.align		8
        /*0008*/ 	.dword	__unnamed_1
	.align		8
        /*0010*/ 	.dword	_ZN39_INTERNAL_c792b2a7_4_k_cu_a55ecbb2_68594cuda3std3__45__cpo5beginE
	.align		8
        /*0018*/ 	.dword	_ZN39_INTERNAL_c792b2a7_4_k_cu_a55ecbb2_68594cuda3std3__45__cpo3endE
	.align		8
        /*0020*/ 	.dword	_ZN39_INTERNAL_c792b2a7_4_k_cu_a55ecbb2_68594cuda3std3__45__cpo6cbeginE
	.align		8
        /*0028*/ 	.dword	_ZN39_INTERNAL_c792b2a7_4_k_cu_a55ecbb2_68594cuda3std3__45__cpo4cendE
	.align		8
        /*0030*/ 	.dword	_ZN39_INTERNAL_c792b2a7_4_k_cu_a55ecbb2_68594cuda3std3__441_GLOBAL__N__c792b2a7_4_k_cu_a55ecbb2_68596ignoreE
	.align		8
        /*0038*/ 	.dword	_ZN39_INTERNAL_c792b2a7_4_k_cu_a55ecbb2_68594cuda3std3__419piecewise_constructE
	.align		8
        /*0040*/ 	.dword	_ZN39_INTERNAL_c792b2a7_4_k_cu_a55ecbb2_68594cuda3std3__48in_placeE
	.align		8
        /*0048*/ 	.dword	_ZN39_INTERNAL_c792b2a7_4_k_cu_a55ecbb2_68594cuda3std6ranges3__45__cpo4swapE
	.align		8
        /*0050*/ 	.dword	_ZN39_INTERNAL_c792b2a7_4_k_cu_a55ecbb2_68594cuda3std6ranges3__45__cpo9iter_moveE
	.align		8
        /*0058*/ 	.dword	_ZN39_INTERNAL_c792b2a7_4_k_cu_a55ecbb2_68594cute7productE
	.align		8
        /*0060*/ 	.dword	_ZN39_INTERNAL_c792b2a7_4_k_cu_a55ecbb2_68594cute1_E
	.align		8
        /*0068*/ 	.dword	$str$22
	.align		8
        /*0070*/ 	.dword	$str$23


//--------------------- .text._ZN7cutlass13device_kernelINS_4gemm6kernel13GemmUniversalIN4cute5tupleIJiiiiEEENS1_10collective13CollectiveMmaINS1_34MainloopSm90TmaGmmaWarpSpecializedILi4ENS5_IJNS4_1CILi2EEESB_NSA_ILi1EEEEEENS1_35KernelTmaWarpSpecializedCooperativeEEENS5_IJNSA_ILi256EEESG_NSA_ILi64EEEEEEaNS5_IJlSC_lEEEaSJ_NS4_8TiledMMAINS4_8MMA_AtomIJNS4_4SM904GMMA27MMA_64x256x32_S32S8S8_SS_TNEEEENS4_6LayoutINS5_IJSB_SC_SC_EEENS5_IJSC_NSA_ILi0EEESS_EEEEENS5_IJNS4_10UnderscoreESV_SV_EEEEENS4_23SM90_TMA_LOAD_MULTICASTENS4_14ComposedLayoutINS4_7SwizzleILi2ELi4ELi3EEENS4_18smem_ptr_flag_bitsILi8EEENSQ_INS5_IJNSA_ILi8EEESH_EEENS5_IJSH_SC_EEEEEEEvNS4_8identityESY_S18_vS19_EENS_8epilogue10collective6detail29Sm90TmaWarpSpecializedAdapterINS1C_15DefaultEpilogueIaSJ_SJ_NS1B_6thread17LinearCombinationIaLi1EiiLNS1G_9ScaleType4KindE0ELNS_15FloatRoundStyleE2EaEENS1_15EpilogueDefaultEEEEEvvEEEEvNT_6ParamsE --------------------------
	.section	.text._ZN7cutlass13device_kernelINS_4gemm6kernel13GemmUniversalIN4cute5tupleIJiiiiEEENS1_10collective13CollectiveMmaINS1_34MainloopSm90TmaGmmaWarpSpecializedILi4ENS5_IJNS4_1CILi2EEESB_NSA_ILi1EEEEEENS1_35KernelTmaWarpSpecializedCooperativeEEENS5_IJNSA_ILi256EEESG_NSA_ILi64EEEEEEaNS5_IJlSC_lEEEaSJ_NS4_8TiledMMAINS4_8MMA_AtomIJNS4_4SM904GMMA27MMA_64x256x32_S32S8S8_SS_TNEEEENS4_6LayoutINS5_IJSB_SC_SC_EEENS5_IJSC_NSA_ILi0EEESS_EEEEENS5_IJNS4_10UnderscoreESV_SV_EEEEENS4_23SM90_TMA_LOAD_MULTICASTENS4_14ComposedLayoutINS4_7SwizzleILi2ELi4ELi3EEENS4_18smem_ptr_flag_bitsILi8EEENSQ_INS5_IJNSA_ILi8EEESH_EEENS5_IJSH_SC_EEEEEEEvNS4_8identityESY_S18_vS19_EENS_8epilogue10collective6detail29Sm90TmaWarpSpecializedAdapterINS1C_15DefaultEpilogueIaSJ_SJ_NS1B_6thread17LinearCombinationIaLi1EiiLNS1G_9ScaleType4KindE0ELNS_15FloatRoundStyleE2EaEENS1_15EpilogueDefaultEEEEEvvEEEEvNT_6ParamsE,"ax",@progbits
	.align	128
.text._ZN7cutlass13device_kernelINS_4gemm6kernel13GemmUniversalIN4cute5tupleIJiiiiEEENS1_10collective13CollectiveMmaINS1_34MainloopSm90TmaGmmaWarpSpecializedILi4ENS5_IJNS4_1CILi2EEESB_NSA_ILi1EEEEEENS1_35KernelTmaWarpSpecializedCooperativeEEENS5_IJNSA_ILi256EEESG_NSA_ILi64EEEEEEaNS5_IJlSC_lEEEaSJ_NS4_8TiledMMAINS4_8MMA_AtomIJNS4_4SM904GMMA27MMA_64x256x32_S32S8S8_SS_TNEEEENS4_6LayoutINS5_IJSB_SC_SC_EEENS5_IJSC_NSA_ILi0EEESS_EEEEENS5_IJNS4_10UnderscoreESV_SV_EEEEENS4_23SM90_TMA_LOAD_MULTICASTENS4_14ComposedLayoutINS4_7SwizzleILi2ELi4ELi3EEENS4_18smem_ptr_flag_bitsILi8EEENSQ_INS5_IJNSA_ILi8EEESH_EEENS5_IJSH_SC_EEEEEEEvNS4_8identityESY_S18_vS19_EENS_8epilogue10collective6detail29Sm90TmaWarpSpecializedAdapterINS1C_15DefaultEpilogueIaSJ_SJ_NS1B_6thread17LinearCombinationIaLi1EiiLNS1G_9ScaleType4KindE0ELNS_15FloatRoundStyleE2EaEENS1_15EpilogueDefaultEEEEEvvEEEEvNT_6ParamsE:
        .type           _ZN7cutlass13device_kernelINS_4gemm6kernel13GemmUniversalIN4cute5tupleIJiiiiEEENS1_10collective13CollectiveMmaINS1_34MainloopSm90TmaGmmaWarpSpecializedILi4ENS5_IJNS4_1CILi2EEESB_NSA_ILi1EEEEEENS1_35KernelTmaWarpSpecializedCooperativeEEENS5_IJNSA_ILi256EEESG_NSA_ILi64EEEEEEaNS5_IJlSC_lEEEaSJ_NS4_8TiledMMAINS4_8MMA_AtomIJNS4_4SM904GMMA27MMA_64x256x32_S32S8S8_SS_TNEEEENS4_6LayoutINS5_IJSB_SC_SC_EEENS5_IJSC_NSA_ILi0EEESS_EEEEENS5_IJNS4_10UnderscoreESV_SV_EEEEENS4_23SM90_TMA_LOAD_MULTICASTENS4_14ComposedLayoutINS4_7SwizzleILi2ELi4ELi3EEENS4_18smem_ptr_flag_bitsILi8EEENSQ_INS5_IJNSA_ILi8EEESH_EEENS5_IJSH_SC_EEEEEEEvNS4_8identityESY_S18_vS19_EENS_8epilogue10collective6detail29Sm90TmaWarpSpecializedAdapterINS1C_15DefaultEpilogueIaSJ_SJ_NS1B_6thread17LinearCombinationIaLi1EiiLNS1G_9ScaleType4KindE0ELNS_15FloatRoundStyleE2EaEENS1_15EpilogueDefaultEEEEEvvEEEEvNT_6ParamsE,@function
        .size           _ZN7cutlass13device_kernelINS_4gemm6kernel13GemmUniversalIN4cute5tupleIJiiiiEEENS1_10collective13CollectiveMmaINS1_34MainloopSm90TmaGmmaWarpSpecializedILi4ENS5_IJNS4_1CILi2EEESB_NSA_ILi1EEEEEENS1_35KernelTmaWarpSpecializedCooperativeEEENS5_IJNSA_ILi256EEESG_NSA_ILi64EEEEEEaNS5_IJlSC_lEEEaSJ_NS4_8TiledMMAINS4_8MMA_AtomIJNS4_4SM904GMMA27MMA_64x256x32_S32S8S8_SS_TNEEEENS4_6LayoutINS5_IJSB_SC_SC_EEENS5_IJSC_NSA_ILi0EEESS_EEEEENS5_IJNS4_10UnderscoreESV_SV_EEEEENS4_23SM90_TMA_LOAD_MULTICASTENS4_14ComposedLayoutINS4_7SwizzleILi2ELi4ELi3EEENS4_18smem_ptr_flag_bitsILi8EEENSQ_INS5_IJNSA_ILi8EEESH_EEENS5_IJSH_SC_EEEEEEEvNS4_8identityESY_S18_vS19_EENS_8epilogue10collective6detail29Sm90TmaWarpSpecializedAdapterINS1C_15DefaultEpilogueIaSJ_SJ_NS1B_6thread17LinearCombinationIaLi1EiiLNS1G_9ScaleType4KindE0ELNS_15FloatRoundStyleE2EaEENS1_15EpilogueDefaultEEEEEvvEEEEvNT_6ParamsE,(.L_x_585 - _ZN7cutlass13device_kernelINS_4gemm6kernel13GemmUniversalIN4cute5tupleIJiiiiEEENS1_10collective13CollectiveMmaINS1_34MainloopSm90TmaGmmaWarpSpecializedILi4ENS5_IJNS4_1CILi2EEESB_NSA_ILi1EEEEEENS1_35KernelTmaWarpSpecializedCooperativeEEENS5_IJNSA_ILi256EEESG_NSA_ILi64EEEEEEaNS5_IJlSC_lEEEaSJ_NS4_8TiledMMAINS4_8MMA_AtomIJNS4_4SM904GMMA27MMA_64x256x32_S32S8S8_SS_TNEEEENS4_6LayoutINS5_IJSB_SC_SC_EEENS5_IJSC_NSA_ILi0EEESS_EEEEENS5_IJNS4_10UnderscoreESV_SV_EEEEENS4_23SM90_TMA_LOAD_MULTICASTENS4_14ComposedLayoutINS4_7SwizzleILi2ELi4ELi3EEENS4_18smem_ptr_flag_bitsILi8EEENSQ_INS5_IJNSA_ILi8EEESH_EEENS5_IJSH_SC_EEEEEEEvNS4_8identityESY_S18_vS19_EENS_8epilogue10collective6detail29Sm90TmaWarpSpecializedAdapterINS1C_15DefaultEpilogueIaSJ_SJ_NS1B_6thread17LinearCombinationIaLi1EiiLNS1G_9ScaleType4KindE0ELNS_15FloatRoundStyleE2EaEENS1_15EpilogueDefaultEEEEEvvEEEEvNT_6ParamsE)
        .other          _ZN7cutlass13device_kernelINS_4gemm6kernel13GemmUniversalIN4cute5tupleIJiiiiEEENS1_10collective13CollectiveMmaINS1_34MainloopSm90TmaGmmaWarpSpecializedILi4ENS5_IJNS4_1CILi2EEESB_NSA_ILi1EEEEEENS1_35KernelTmaWarpSpecializedCooperativeEEENS5_IJNSA_ILi256EEESG_NSA_ILi64EEEEEEaNS5_IJlSC_lEEEaSJ_NS4_8TiledMMAINS4_8MMA_AtomIJNS4_4SM904GMMA27MMA_64x256x32_S32S8S8_SS_TNEEEENS4_6LayoutINS5_IJSB_SC_SC_EEENS5_IJSC_NSA_ILi0EEESS_EEEEENS5_IJNS4_10UnderscoreESV_SV_EEEEENS4_23SM90_TMA_LOAD_MULTICASTENS4_14ComposedLayoutINS4_7SwizzleILi2ELi4ELi3EEENS4_18smem_ptr_flag_bitsILi8EEENSQ_INS5_IJNSA_ILi8EEESH_EEENS5_IJSH_SC_EEEEEEEvNS4_8identityESY_S18_vS19_EENS_8epilogue10collective6detail29Sm90TmaWarpSpecializedAdapterINS1C_15DefaultEpilogueIaSJ_SJ_NS1B_6thread17LinearCombinationIaLi1EiiLNS1G_9ScaleType4KindE0ELNS_15FloatRoundStyleE2EaEENS1_15EpilogueDefaultEEEEEvvEEEEvNT_6ParamsE,@"STO_CUDA_ENTRY STV_DEFAULT"
_ZN7cutlass13device_kernelINS_4gemm6kernel13GemmUniversalIN4cute5tupleIJiiiiEEENS1_10collective13CollectiveMmaINS1_34MainloopSm90TmaGmmaWarpSpecializedILi4ENS5_IJNS4_1CILi2EEESB_NSA_ILi1EEEEEENS1_35KernelTmaWarpSpecializedCooperativeEEENS5_IJNSA_ILi256EEESG_NSA_ILi64EEEEEEaNS5_IJlSC_lEEEaSJ_NS4_8TiledMMAINS4_8MMA_AtomIJNS4_4SM904GMMA27MMA_64x256x32_S32S8S8_SS_TNEEEENS4_6LayoutINS5_IJSB_SC_SC_EEENS5_IJSC_NSA_ILi0EEESS_EEEEENS5_IJNS4_10UnderscoreESV_SV_EEEEENS4_23SM90_TMA_LOAD_MULTICASTENS4_14ComposedLayoutINS4_7SwizzleILi2ELi4ELi3EEENS4_18smem_ptr_flag_bitsILi8EEENSQ_INS5_IJNSA_ILi8EEESH_EEENS5_IJSH_SC_EEEEEEEvNS4_8identityESY_S18_vS19_EENS_8epilogue10collective6detail29Sm90TmaWarpSpecializedAdapterINS1C_15DefaultEpilogueIaSJ_SJ_NS1B_6thread17LinearCombinationIaLi1EiiLNS1G_9ScaleType4KindE0ELNS_15FloatRoundStyleE2EaEENS1_15EpilogueDefaultEEEEEvvEEEEvNT_6ParamsE:
[----:B------:R-:W0:Y:S02]  /*0000*/  LDC R1, c[0x0][0x28] ;  /* 0x00000a00ff017b82 */ /* 0x000e240000000800 */
[----:B0-----:R-:W-:Y:S01]  /*0010*/  VIADD R1, R1, 0xfffffb40 ;  /* 0xfffffb4001017836 */ /* 0x001fe20000000000 */
[----:B------:R-:W0:Y:S01]  /*0020*/  S2R R4, SR_TID.X ;  /* 0x0000000000047919 */ /* 0x000e220000002100 */
[----:B------:R-:W-:Y:S01]  /*0030*/  ELECT P0, URZ, PT ;  /* 0x00000000003f782f */ /* 0x000fe20003800000 */
[----:B------:R-:W-:Y:S01]  /*0040*/  BSSY B0, `(.L_x_0) ;  /* 0x0000015000007945 */ /* 0x000fe20003800000 */
[--C-:B0-----:R-:W-:Y:S02]  /*0050*/  SHF.R.U32.HI R0, RZ, 0x5, R4.reuse ;  /* 0x00000005ff007819 */ /* 0x101fe40000011604 */
[----:B------:R-:W-:-:S03]  /*0060*/  SHF.R.U32.HI R2, RZ, 0x7, R4 ;  /* 0x00000007ff027819 */ /* 0x000fc60000011604 */
[----:B------:R-:W0:Y:S04]  /*0070*/  SHFL.IDX PT, R3, R0, RZ, 0x1f ;  /* 0x00001fff00037589 */ /* 0x000e2800000e0000 */
[----:B------:R-:W1:Y:S01]  /*0080*/  SHFL.IDX PT, R2, R2, RZ, 0x1f ;  /* 0x00001fff02027589 */ /* 0x000e6200000e0000 */
[----:B0-----:R-:W-:Y:S02]  /*0090*/  R2UR UR9, R3 ;  /* 0x00000000030972ca */ /* 0x001fe400000e0000 */
[----:B-1----:R-:W-:-:S11]  /*00a0*/  R2UR UR5, R2 ;  /* 0x00000000020572ca */ /* 0x002fd600000e0000 */
[----:B------:R-:W-:Y:S02]  /*00b0*/  USHF.R.S32.HI UR4, URZ, 0x1f, UR9 ;  /* 0x0000001f3f047899 */ /* 0x000fe40008011409 */
[----:B------:R-:W-:Y:S02]  /*00c0*/  ISETP.NE.OR P0, PT, RZ, UR9, !P0 ;  /* 0x00000009ff007c0c */ /* 0x000fe4000c705670 */
[----:B------:R-:W-:-:S04]  /*00d0*/  ULEA.HI UR4, UR4, UR9, URZ, 0x2 ;  /* 0x0000000904047291 */ /* 0x000fc8000f8f103f */
[----:B------:R-:W-:-:S04]  /*00e0*/  ULOP3.LUT UR4, UR4, 0xfffffffc, URZ, 0xc0, !UPT ;  /* 0xfffffffc04047892 */ /* 0x000fc8000f8ec03f */
[----:B------:R-:W-:-:S03]  /*00f0*/  UIADD3 UR9, UR9, -UR4, URZ ;  /* 0x8000000409097290 */ /* 0x000fc6000fffe03f */
[----:B------:R-:W-:Y:S09]  /*0100*/  @P0 BRA `(.L_x_1) ;  /* 0x0000000000200947 */ /* 0x000ff20003800000 */
[----:B------:R-:W-:Y:S02]  /*0110*/  ULDC.64 UR6, c[0x0][0x198] ;  /* 0x0000660000067ab9 */ /* 0x000fe40000000a00 */
[----:B------:R-:W-:Y:S02]  /*0120*/  UIADD3 UR10, UP0, UR6, 0xf0, URZ ;  /* 0x000000f0060a7890 */ /* 0x000fe4000ff1e03f */
[----:B------:R-:W-:Y:S02]  /*0130*/  UIADD3 UR6, UP1, UR6, 0x1f0, URZ ;  /* 0x000001f006067890 */ /* 0x000fe4000ff3e03f */
[----:B------:R-:W-:Y:S02]  /*0140*/  UIADD3.X UR11, URZ, UR7, URZ, UP0, !UPT ;  /* 0x000000073f0b7290 */ /* 0x000fe400087fe43f */
[----:B------:R-:W-:-:S07]  /*0150*/  UIADD3.X UR7, URZ, UR7, URZ, UP1, !UPT ;  /* 0x000000073f077290 */ /* 0x000fce0008ffe43f */
[----:B------:R0:W-:Y:S02]  /*0160*/  UTMACCTL.PF [UR10] ;  /* 0x000000000a0079b9 */ /* 0x0001e40008040000 */
[----:B------:R0:W-:Y:S02]  /*0170*/  UTMACCTL.PF [UR6] ;  /* 0x00000000060079b9 */ /* 0x0001e40008040000 */
[----:B0-----:R-:W-:Y:S01]  /*0180*/  NOP ;  /* 0x0000000000007918 */ /* 0x001fe20000000000 */
.L_x_1:
[----:B------:R-:W-:Y:S05]  /*0190*/  BSYNC B0 ;  /* 0x0000000000007941 */ /* 0x000fea0003800000 */
.L_x_0:
[----:B------:R-:W0:Y:S01]  /*01a0*/  SHFL.IDX PT, R2, R0, RZ, 0x1f ;  /* 0x00001fff00027589 */ /* 0x000e2200000e0000 */
[----:B------:R-:W-:Y:S01]  /*01b0*/  UISETP.NE.AND UP0, UPT, UR9, 0x3, UPT ;  /* 0x000000030900788c */ /* 0x000fe2000bf05270 */
[----:B------:R-:W-:Y:S01]  /*01c0*/  ISETP.NE.AND P1, PT, RZ, UR5, PT ;  /* 0x00000005ff007c0c */ /* 0x000fe2000bf25270 */
[----:B------:R-:W-:Y:S02]  /*01d0*/  UIADD3 UR16, UR5, -0x1, URZ ;  /* 0xffffffff05107890 */ /* 0x000fe4000fffe03f */
[----:B------:R-:W-:Y:S02]  /*01e0*/  UISETP.EQ.OR UP0, UPT, UR9, URZ, !UP0 ;  /* 0x0000003f0900728c */ /* 0x000fe4000c702670 */
[----:B------:R-:W-:Y:S02]  /*01f0*/  UISETP.GE.U32.AND UP1, UPT, UR16, 0x2, UPT ;  /* 0x000000021000788c */ /* 0x000fe4000bf26070 */
[----:B------:R-:W-:-:S04]  /*0200*/  UISETP.EQ.AND UP0, UPT, UR5, URZ, UP0 ;  /* 0x0000003f0500728c */ /* 0x000fc80008702270 */
[----:B------:R-:W-:-:S04]  /*0210*/  USEL UR40, URZ, 0x1, !UP0 ;  /* 0x000000013f287887 */ /* 0x000fc8000c000000 */
[----:B------:R-:W-:Y:S01]  /*0220*/  USEL UR40, UR40, 0x2, UP1 ;  /* 0x0000000228287887 */ /* 0x000fe20008800000 */
[----:B0-----:R-:W-:-:S13]  /*0230*/  ISETP.NE.AND P0, PT, R2, RZ, PT ;  /* 0x000000ff0200720c */ /* 0x001fda0003f05270 */
[----:B------:R-:W-:Y:S05]  /*0240*/  @P0 BRA `(.L_x_2) ;  /* 0x0000000000580947 */ /* 0x000fea0003800000 */
[----:B------:R-:W0:Y:S01]  /*0250*/  S2UR UR8, SR_CgaCtaId ;  /* 0x00000000000879c3 */ /* 0x000e220000008800 */
[----:B------:R-:W-:Y:S01]  /*0260*/  UMOV UR4, 0x400 ;  /* 0x0000040000047882 */ /* 0x000fe20000000000 */
[----:B------:R-:W-:Y:S01]  /*0270*/  UMOV UR5, 0x1 ;  /* 0x0000000100057882 */ /* 0x000fe20000000000 */
[----:B------:R-:W-:Y:S01]  /*0280*/  UMOV UR6, 0x6 ;  /* 0x0000000600067882 */ /* 0x000fe20000000000 */
[----:B------:R-:W-:Y:S01]  /*0290*/  ELECT P0, URZ, PT ;  /* 0x00000000003f782f */ /* 0x000fe20003800000 */
[----:B------:R-:W-:-:S04]  /*02a0*/  UIADD3 UR6, -UR6, 0x100000, URZ ;  /* 0x0010000006067890 */ /* 0x000fc8000fffe13f */
[----:B------:R-:W-:Y:S02]  /*02b0*/  USHF.L.U32 UR7, UR6, 0xb, URZ ;  /* 0x0000000b06077899 */ /* 0x000fe4000800063f */
[----:B------:R-:W-:Y:S02]  /*02c0*/  USHF.L.U32 UR6, UR6, 0x1, URZ ;  /* 0x0000000106067899 */ /* 0x000fe4000800063f */
[----:B0-----:R-:W-:Y:S02]  /*02d0*/  ULEA UR8, UR8, UR4, 0x18 ;  /* 0x0000000408087291 */ /* 0x001fe4000f8ec03f */
[----:B------:R-:W-:-:S04]  /*02e0*/  UIADD3 UR4, -UR5, 0x100000, URZ ;  /* 0x0010000005047890 */ /* 0x000fc8000fffe13f */
[----:B------:R-:W-:Y:S02]  /*02f0*/  USHF.L.U32 UR5, UR4, 0xb, URZ ;  /* 0x0000000b04057899 */ /* 0x000fe4000800063f */
[----:B------:R-:W-:Y:S01]  /*0300*/  USHF.L.U32 UR4, UR4, 0x1, URZ ;  /* 0x0000000104047899 */ /* 0x000fe2000800063f */
[----:B------:R-:W0:Y:S11]  /*0310*/  FENCE.VIEW.ASYNC.S ;  /* 0x00000000000073c6 */ /* 0x000e360000000000 */
[----:B0-----:R0:W1:Y:S01]  /*0320*/  SYNCS.EXCH.64 URZ, [UR8], UR4 ;  /* 0x00000004083f75b2 */ /* 0x0010620008000100 */
[----:B------:R0:W2:Y:S01]  /*0330*/  SYNCS.EXCH.64 URZ, [UR8+0x20], UR6 ;  /* 0x00002006083f75b2 */ /* 0x0000a20008000100 */
[----:B------:R0:W3:Y:S01]  /*0340*/  SYNCS.EXCH.64 URZ, [UR8+0x8], UR4 ;  /* 0x00000804083f75b2 */ /* 0x0000e20008000100 */
[----:B------:R0:W4:Y:S01]  /*0350*/  SYNCS.EXCH.64 URZ, [UR8+0x28], UR6 ;  /* 0x00002806083f75b2 */ /* 0x0001220008000100 */
[----:B------:R0:W0:Y:S01]  /*0360*/  SYNCS.EXCH.64 URZ, [UR8+0x10], UR4 ;  /* 0x00001004083f75b2 */ /* 0x0000220008000100 */
[----:B------:R0:W0:Y:S01]  /*0370*/  SYNCS.EXCH.64 URZ, [UR8+0x30], UR6 ;  /* 0x00003006083f75b2 */ /* 0x0000220008000100 */
[----:B------:R0:W0:Y:S01]  /*0380*/  SYNCS.EXCH.64 URZ, [UR8+0x18], UR4 ;  /* 0x00001804083f75b2 */ /* 0x0000220008000100 */
[----:B------:R0:W0:Y:S01]  /*0390*/  SYNCS.EXCH.64 URZ, [UR8+0x38], UR6 ;  /* 0x00003806083f75b2 */ /* 0x0000220008000100 */
[----:B------:R-:W-:Y:S01]  /*03a0*/  NOP ;  /* 0x0000000000007918 */ /* 0x000fe20000000000 */
.L_x_2:
[----:B------:R-:W5:Y:S01]  /*03b0*/  S2UR UR13, SR_CTAID.X ;  /* 0x00000000000d79c3 */ /* 0x000f620000002500 */
[----:B------:R-:W-:Y:S01]  /*03c0*/  SHF.R.S32.HI R3, RZ, 0x1f, R4 ;  /* 0x0000001fff037819 */ /* 0x000fe20000011404 */
[----:B------:R5:W1:Y:S01]  /*03d0*/  SHFL.IDX PT, R6, R0, RZ, 0x1f ;  /* 0x00001fff00067589 */ /* 0x000a6200000e0000 */
[----:B0-----:R-:W-:Y:S01]  /*03e0*/  ULDC UR4, c[0x0][0x150] ;  /* 0x0000540000047ab9 */ /* 0x001fe20000000800 */
[----:B------:R-:W-:Y:S02]  /*03f0*/  ELECT P0, URZ, PT ;  /* 0x00000000003f782f */ /* 0x000fe40003800000 */
[----:B------:R-:W-:Y:S01]  /*0400*/  LEA.HI R3, R3, R4, RZ, 0x7 ;  /* 0x0000000403037211 */ /* 0x000fe200078f38ff */
[----:B------:R-:W-:Y:S01]  /*0410*/  ULDC UR5, c[0x0][0x154] ;  /* 0x0000550000057ab9 */ /* 0x000fe20000000800 */
[----:B------:R-:W-:Y:S01]  /*0420*/  SHF.R.S32.HI R7, RZ, 0x1f, R2 ;  /* 0x0000001fff077819 */ /* 0x000fe20000011402 */
[----:B------:R-:W0:Y:S01]  /*0430*/  S2UR UR10, SR_CTAID.Y ;  /* 0x00000000000a79c3 */ /* 0x000e220000002600 */
[----:B------:R-:W-:Y:S01]  /*0440*/  LOP3.LUT R3, R3, 0xffffff80, RZ, 0xc0, !PT ;  /* 0xffffff8003037812 */ /* 0x000fe200078ec0ff */
[----:B------:R-:W-:Y:S01]  /*0450*/  ULDC UR8, c[0x0][0x144] ;  /* 0x0000510000087ab9 */ /* 0x000fe20000000800 */
[----:B------:R-:W-:Y:S01]  /*0460*/  LEA.HI R7, R7, R2, RZ, 0x2 ;  /* 0x0000000207077211 */ /* 0x000fe200078f10ff */
[----:B------:R-:W-:Y:S01]  /*0470*/  NOP ;  /* 0x0000000000007918 */ /* 0x000fe20000000000 */
[----:B------:R-:W-:Y:S01]  /*0480*/  NOP ;  /* 0x0000000000007918 */ /* 0x000fe20000000000 */
[----:B------:R-:W-:Y:S01]  /*0490*/  IMAD.IADD R3, R4, 0x1, -R3 ;  /* 0x0000000104037824 */ /* 0x000fe200078e0a03 */
[----:B------:R-:W-:Y:S01]  /*04a0*/  LOP3.LUT R7, R7, 0x3ffffffc, RZ, 0xc0, !PT ;  /* 0x3ffffffc07077812 */ /* 0x000fe200078ec0ff */
[----:B------:R-:W-:Y:S01]  /*04b0*/  ULDC UR11, c[0x0][0x148] ;  /* 0x00005200000b7ab9 */ /* 0x000fe20000000800 */
[----:B------:R-:W-:-:S02]  /*04c0*/  IMAD.MOV.U32 R19, RZ, RZ, 0x1 ;  /* 0x00000001ff137424 */ /* 0x000fc400078e00ff */
[----:B------:R-:W-:Y:S01]  /*04d0*/  SHF.R.S32.HI R4, RZ, 0x1f, R3 ;  /* 0x0000001fff047819 */ /* 0x000fe20000011403 */
[----:B------:R-:W-:-:S03]  /*04e0*/  IMAD.IADD R2, R2, 0x1, -R7 ;  /* 0x0000000102027824 */ /* 0x000fc600078e0a07 */
[----:B------:R-:W-:Y:S02]  /*04f0*/  LEA.HI R4, R4, R3, RZ, 0x3 ;  /* 0x0000000304047211 */ /* 0x000fe400078f18ff */
[----:B-----5:R-:W-:Y:S02]  /*0500*/  I2FP.F32.U32 R5, UR13 ;  /* 0x0000000d00057c45 */ /* 0x020fe40008201000 */
[--C-:B------:R-:W-:Y:S02]  /*0510*/  SHF.R.S32.HI R0, RZ, 0x3, R4.reuse ;  /* 0x00000003ff007819 */ /* 0x100fe40000011404 */
[----:B-1----:R-:W-:Y:S01]  /*0520*/  ISETP.NE.OR P0, PT, R6, RZ, !P0 ;  /* 0x000000ff0600720c */ /* 0x002fe20004705670 */
[----:B------:R-:W-:Y:S01]  /*0530*/  FMUL R8, R5, UR4 ;  /* 0x0000000405087c20 */ /* 0x000fe20008400000 */
[----:B------:R-:W-:-:S04]  /*0540*/  SHF.R.S32.HI R5, RZ, 0x1f, R4 ;  /* 0x0000001fff057819 */ /* 0x000fc80000011404 */
[----:B------:R-:W-:Y:S01]  /*0550*/  LEA.HI R5, R5, R0, RZ, 0x2 ;  /* 0x0000000005057211 */ /* 0x000fe200078f10ff */
[----:B------:R-:W1:Y:S03]  /*0560*/  F2I.U32.TRUNC.NTZ R8, R8 ;  /* 0x0000000800087305 */ /* 0x000e66000020f000 */
[----:B------:R-:W-:-:S03]  /*0570*/  LOP3.LUT R5, R5, 0xfffffffc, RZ, 0xc0, !PT ;  /* 0xfffffffc05057812 */ /* 0x000fc600078ec0ff */
[----:B------:R-:W-:Y:S01]  /*0580*/  VOTEU.ALL UP0, P0 ;  /* 0x00000000003f7886 */ /* 0x000fe20000000000 */
[----:B------:R-:W-:Y:S01]  /*0590*/  VOTEU.ALL UP1, P0 ;  /* 0x00000000003f7886 */ /* 0x000fe20000020000 */
[----:B------:R-:W-:Y:S01]  /*05a0*/  IMAD.IADD R5, R0, 0x1, -R5 ;  /* 0x0000000100057824 */ /* 0x000fe200078e0a05 */
[----:B0-----:R-:W-:Y:S02]  /*05b0*/  I2FP.F32.U32 R0, UR10 ;  /* 0x0000000a00007c45 */ /* 0x001fe40008201000 */
[----:B------:R-:W0:Y:S01]  /*05c0*/  @!UP0 S2UR UR7, SR_CgaCtaId ;  /* 0x00000000000789c3 */ /* 0x000e220000008800 */
[----:B------:R-:W-:Y:S01]  /*05d0*/  @!UP0 UMOV UR6, 0x400 ;  /* 0x0000040000068882 */ /* 0x000fe20000000000 */
[----:B------:R-:W-:Y:S01]  /*05e0*/  LEA R2, R2, R5, 0x2 ;  /* 0x0000000502027211 */ /* 0x000fe200078e10ff */
[----:B------:R-:W-:Y:S01]  /*05f0*/  FMUL R4, R0, UR5 ;  /* 0x0000000500047c20 */ /* 0x000fe20008400000 */
[----:B-1----:R-:W-:Y:S02]  /*0600*/  R2UR UR4, R8 ;  /* 0x00000000080472ca */ /* 0x002fe400000e0000 */
[C---:B------:R-:W-:Y:S01]  /*0610*/  LEA.HI R0, R2.reuse, R2, RZ, 0x1 ;  /* 0x0000000202007211 */ /* 0x040fe200078f08ff */
[----:B------:R-:W-:-:S02]  /*0620*/  IMAD.SHL.U32 R155, R2, 0x4, RZ ;  /* 0x00000004029b7824 */ /* 0x000fc400078e00ff */
[----:B------:R-:W1:Y:S01]  /*0630*/  F2I.U32.TRUNC.NTZ R4, R4 ;  /* 0x0000000400047305 */ /* 0x000e62000020f000 */
[----:B------:R-:W-:Y:S02]  /*0640*/  LOP3.LUT R5, R0, 0xfffffffe, RZ, 0xc0, !PT ;  /* 0xfffffffe00057812 */ /* 0x000fe400078ec0ff */
[----:B------:R-:W-:-:S03]  /*0650*/  LOP3.LUT R155, R2, 0xc, R155, 0x78, !PT ;  /* 0x0000000c029b7812 */ /* 0x000fc600078e789b */
[----:B------:R-:W-:Y:S02]  /*0660*/  IMAD.IADD R5, R2, 0x1, -R5 ;  /* 0x0000000102057824 */ /* 0x000fe400078e0a05 */
[----:B------:R-:W-:-:S04]  /*0670*/  UIADD3 UR4, -UR4, URZ, URZ ;  /* 0x0000003f04047290 */ /* 0x000fc8000fffe13f */
[----:B------:R-:W-:Y:S01]  /*0680*/  UIMAD UR8, UR8, UR4, UR13 ;  /* 0x00000004080872a4 */ /* 0x000fe2000f8e020d */
[----:B-1----:R-:W-:Y:S02]  /*0690*/  R2UR UR12, R4 ;  /* 0x00000000040c72ca */ /* 0x002fe400000e0000 */
[----:B------:R-:W-:Y:S01]  /*06a0*/  UMOV UR4, 0x20 ;  /* 0x0000002000047882 */ /* 0x000fe20000000000 */
[----:B------:R-:W1:Y:S02]  /*06b0*/  LDC R4, c[0x0][0x140] ;  /* 0x00005000ff047b82 */ /* 0x000e640000000800 */
[----:B------:R-:W-:Y:S01]  /*06c0*/  ISETP.NE.AND P3, PT, R5, UR8, PT ;  /* 0x0000000805007c0c */ /* 0x000fe2000bf65270 */
[----:B------:R-:W-:-:S04]  /*06d0*/  @!UP0 UIADD3 UR4, -UR4, 0x100000, URZ ;  /* 0x0010000004048890 */ /* 0x000fc8000fffe13f */
[----:B------:R-:W-:Y:S02]  /*06e0*/  @!UP0 USHF.L.U32 UR5, UR4, 0xb, URZ ;  /* 0x0000000b04058899 */ /* 0x000fe4000800063f */
[----:B------:R-:W-:Y:S02]  /*06f0*/  @!UP0 USHF.L.U32 UR4, UR4, 0x1, URZ ;  /* 0x0000000104048899 */ /* 0x000fe4000800063f */
[----:B0-----:R-:W-:Y:S01]  /*0700*/  @!UP0 ULEA UR6, UR7, UR6, 0x18 ;  /* 0x0000000607068291 */ /* 0x001fe2000f8ec03f */
[----:B------:R-:W-:Y:S01]  /*0710*/  VOTEU.ALL UP0, P0 ;  /* 0x00000000003f7886 */ /* 0x000fe20000000000 */
[----:B------:R-:W-:Y:S01]  /*0720*/  LOP3.LUT P0, RZ, R3, 0x7, RZ, 0xc0, !PT ;  /* 0x0000000703ff7812 */ /* 0x000fe2000780c0ff */
[----:B------:R-:W-:-:S03]  /*0730*/  UIADD3 UR12, -UR12, URZ, URZ ;  /* 0x0000003f0c0c7290 */ /* 0x000fc6000fffe13f */
[C---:B------:R-:W-:Y:S02]  /*0740*/  ISETP.LT.U32.AND P0, PT, R155.reuse, 0x4, !P0 ;  /* 0x000000049b00780c */ /* 0x040fe40004701070 */
[----:B------:R-:W-:Y:S01]  /*0750*/  @P3 LEA.HI R0, R155, R155, RZ, 0x1 ;  /* 0x0000009b9b003211 */ /* 0x000fe200078f08ff */
[----:B------:R-:W0:Y:S03]  /*0760*/  FENCE.VIEW.ASYNC.S ;  /* 0x00000000000073c6 */ /* 0x000e260000000000 */
[----:B0-----:R-:W0:Y:S01]  /*0770*/  @!UP0 SYNCS.EXCH.64 URZ, [UR6+0x50], UR4 ;  /* 0x00005004063f85b2 */ /* 0x001e220008000100 */
[----:B------:R-:W-:Y:S02]  /*0780*/  @P3 SHF.R.S32.HI R0, RZ, 0x1, R0 ;  /* 0x00000001ff003819 */ /* 0x000fe40000011400 */
[----:B-1----:R-:W-:Y:S01]  /*0790*/  ISETP.EQ.U32.AND P2, PT, R4, 0x1, PT ;  /* 0x000000010400780c */ /* 0x002fe20003f42070 */
[----:B------:R1:W0:Y:S01]  /*07a0*/  @!UP1 SYNCS.EXCH.64 URZ, [UR6+0x58], UR4 ;  /* 0x00005804063f95b2 */ /* 0x0002220008000100 */
[----:B------:R-:W-:Y:S01]  /*07b0*/  NOP ;  /* 0x0000000000007918 */ /* 0x000fe20000000000 */
[----:B-1----:R-:W-:-:S06]  /*07c0*/  UIMAD UR4, UR11, UR12, UR10 ;  /* 0x0000000c0b0472a4 */ /* 0x002fcc000f8e020a */
[----:B------:R-:W-:Y:S02]  /*07d0*/  @P3 ISETP.NE.AND P4, PT, R0, UR4, PT ;  /* 0x0000000400003c0c */ /* 0x000fe4000bf85270 */
[----:B------:R-:W-:Y:S02]  /*07e0*/  SEL R0, RZ, 0x1, !P0 ;  /* 0x00000001ff007807 */ /* 0x000fe40004000000 */
[----:B------:R-:W-:-:S04]  /*07f0*/  @P3 SEL R19, RZ, 0x1, P4 ;  /* 0x00000001ff133807 */ /* 0x000fc80002000000 */
[----:B------:R-:W-:Y:S01]  /*0800*/  LOP3.LUT R19, R19, R0, RZ, 0xc0, !PT ;  /* 0x0000000013137212 */ /* 0x000fe200078ec0ff */
[----:B------:R-:W-:Y:S06]  /*0810*/  @!P2 BRA `(.L_x_3) ;  /* 0x000000000008a947 */ /* 0x000fec0003800000 */
[----:B0-234-:R-:W-:Y:S01]  /*0820*/  UCGABAR_ARV ;  /* 0x00000000000079c7 */ /* 0x01dfe20008000000 */
[----:B------:R-:W-:Y:S05]  /*0830*/  BRA `(.L_x_4) ;  /* 0x0000000000047947 */ /* 0x000fea0003800000 */
.L_x_3:
[----:B0-234-:R-:W-:Y:S01]  /*0840*/  NOP ;  /* 0x0000000000007918 */ /* 0x01dfe20000000000 */
.L_x_4:
[----:B------:R-:W-:Y:S01]  /*0850*/  ULDC UR4, c[0x0][0x65c] ;  /* 0x0001970000047ab9 */ /* 0x000fe20000000800 */
[----:B------:R-:W-:Y:S01]  /*0860*/  UMOV UR5, URZ ;  /* 0x0000003f00057c82 */ /* 0x000fe20008000000 */
[----:B------:R-:W-:-:S03]  /*0870*/  UISETP.NE.AND UP0, UPT, UR4, 0x1, UPT ;  /* 0x000000010400788c */ /* 0x000fc6000bf05270 */
[----:B------:R-:W-:Y:S01]  /*0880*/  UMOV UR4, UR13 ;  /* 0x0000000d00047c82 */ /* 0x000fe20008000000 */
[----:B------:R-:W-:Y:S02]  /*0890*/  UP2UR UR46, UPR, URZ, 0x1 ;  /* 0x000000013f2e7883 */ /* 0x000fe40008000000 */
[----:B------:R-:W-:Y:S02]  /*08a0*/  PLOP3.LUT P0, PT, PT, PT, UP0, 0x80, 0x0 ;  /* 0x000000000000781c */ /* 0x000fe40003f0f008 */
[----:B------:R-:W-:Y:S02]  /*08b0*/  PLOP3.LUT P3, PT, PT, PT, UP0, 0x80, 0x0 ;  /* 0x000000000000781c */ /* 0x000fe40003f6f008 */
[----:B------:R-:W-:Y:S01]  /*08c0*/  PLOP3.LUT P5, PT, PT, PT, UP0, 0x80, 0x0 ;  /* 0x000000000000781c */ /* 0x000fe20003faf008 */
[----:B------:R-:W-:Y:S01]  /*08d0*/  @UP0 ULDC UR14, c[0x0][0x10] ;  /* 0x00000400000e0ab9 */ /* 0x000fe20000000800 */
[----:B------:R-:W-:Y:S01]  /*08e0*/  @UP0 UMOV UR6, UR10 ;  /* 0x0000000a00060c82 */ /* 0x000fe20008000000 */
[----:B------:R-:W-:Y:S01]  /*08f0*/  @UP0 UMOV UR7, URZ ;  /* 0x0000003f00070c82 */ /* 0x000fe20008000000 */
[----:B------:R-:W-:Y:S01]  /*0900*/  PLOP3.LUT P4, PT, PT, PT, UP0, 0x80, 0x0 ;  /* 0x000000000000781c */ /* 0x000fe20003f8f008 */
[----:B------:R-:W-:-:S03]  /*0910*/  @UP0 UIMAD.WIDE.U32 UR14, UR13, UR14, UR6 ;  /* 0x0000000e0d0e02a5 */ /* 0x000fc6000f8e0006 */
[----:B------:R-:W-:Y:S01]  /*0920*/  @!UP0 ULDC UR7, c[0x0][0xc] ;  /* 0x0000030000078ab9 */ /* 0x000fe20000000800 */
[----:B------:R-:W-:Y:S01]  /*0930*/  @UP0 UMOV UR6, URZ ;  /* 0x0000003f00060c82 */ /* 0x000fe20008000000 */
[----:B------:R-:W-:Y:S01]  /*0940*/  @!UP0 UIMAD.WIDE.U32 UR4, UR10, UR7, UR4 ;  /* 0x000000070a0482a5 */ /* 0x000fe2000f8e0004 */
[----:B------:R-:W-:Y:S01]  /*0950*/  IMAD.U32 R2, RZ, RZ, UR14 ;  /* 0x0000000eff027e24 */ /* 0x000fe2000f8e00ff */
[----:B------:R-:W-:Y:S02]  /*0960*/  @UP0 UIADD3 UR6, UR15, UR6, URZ ;  /* 0x000000060f060290 */ /* 0x000fe4000fffe03f */
[----:B------:R-:W-:Y:S01]  /*0970*/  MOV R3, UR15 ;  /* 0x0000000f00037c02 */ /* 0x000fe20008000f00 */
[----:B------:R-:W-:Y:S01]  /*0980*/  @P0 IMAD.MOV.U32 R7, RZ, RZ, R2 ;  /* 0x000000ffff070224 */ /* 0x000fe200078e0002 */
[----:B------:R-:W-:Y:S01]  /*0990*/  MOV R4, UR4 ;  /* 0x0000000400047c02 */ /* 0x000fe20008000f00 */
[----:B------:R-:W-:Y:S02]  /*09a0*/  IMAD.U32 R5, RZ, RZ, UR5 ;  /* 0x00000005ff057e24 */ /* 0x000fe4000f8e00ff */
[----:B------:R-:W-:-:S02]  /*09b0*/  IMAD.U32 R2, RZ, RZ, UR4 ;  /* 0x00000004ff027e24 */ /* 0x000fc4000f8e00ff */
[----:B------:R-:W-:Y:S02]  /*09c0*/  @P3 IMAD.U32 R6, RZ, RZ, UR6 ;  /* 0x00000006ff063e24 */ /* 0x000fe4000f8e00ff */
[----:B------:R-:W-:Y:S02]  /*09d0*/  @!P5 IMAD.MOV.U32 R6, RZ, RZ, R5 ;  /* 0x000000ffff06d224 */ /* 0x000fe400078e0005 */
[----:B------:R-:W-:Y:S02]  /*09e0*/  @!P4 IMAD.MOV.U32 R7, RZ, RZ, R2 ;  /* 0x000000ffff07c224 */ /* 0x000fe400078e0002 */
[----:B------:R-:W-:Y:S01]  /*09f0*/  IMAD.U32 R3, RZ, RZ, UR5 ;  /* 0x00000005ff037e24 */ /* 0x000fe2000f8e00ff */
[----:B------:R0:W-:Y:S04]  /*0a00*/  STL [R1+0x200], R6 ;  /* 0x0002000601007387 */ /* 0x0001e80000100800 */
[----:B------:R0:W-:Y:S01]  /*0a10*/  STL [R1+0x204], R7 ;  /* 0x0002040701007387 */ /* 0x0001e20000100800 */
[----:B------:R-:W-:Y:S05]  /*0a20*/  @!P2 BRA `(.L_x_5) ;  /* 0x00000000000ca947 */ /* 0x000fea0003800000 */
[----:B------:R-:W-:Y:S01]  /*0a30*/  UCGABAR_WAIT ;  /* 0x0000000000007dc7 */ /* 0x000fe20008000000 */
[----:B------:R-:W-:Y:S01]  /*0a40*/  CCTL.IVALL ;  /* 0x00000000ff00798f */ /* 0x000fe20002000000 */
[----:B------:R-:W-:Y:S05]  /*0a50*/  BRA `(.L_x_6) ;  /* 0x0000000000047947 */ /* 0x000fea0003800000 */
.L_x_5:
[----:B------:R-:W-:Y:S06]  /*0a60*/  BAR.SYNC.DEFER_BLOCKING 0x0 ;  /* 0x0000000000007b1d */ /* 0x000fec0000010000 */
.L_x_6:
[----:B------:R-:W-:Y:S05]  /*0a70*/  @!P1 BRA `(.L_x_7) ;  /* 0x0000012000b89947 */ /* 0x000fea0003800000 */
[----:B------:R-:W-:-:S06]  /*0a80*/  UISETP.GT.U32.AND UP0, UPT, UR16, 0x1, UPT ;  /* 0x000000011000788c */ /* 0x000fcc000bf04070 */
[----:B------:R-:W-:-:S13]  /*0a90*/  PLOP3.LUT P0, PT, PT, PT, UP0, 0x80, 0x0 ;  /* 0x000000000000781c */ /* 0x000fda0003f0f008 */
[----:B------:R-:W-:Y:S05]  /*0aa0*/  @P0 EXIT ;  /* 0x000000000000094d */ /* 0x000fea0003800000 */
[----:B------:R-:W-:Y:S01]  /*0ab0*/  ULDC.64 UR4, c[0x0][0x650] ;  /* 0x0001940000047ab9 */ /* 0x000fe20000000a00 */
[----:B------:R-:W-:Y:S01]  /*0ac0*/  UMOV UR41, 0xffffffff ;  /* 0xffffffff00297882 */ /* 0x000fe20000000000 */
[----:B------:R-:W-:Y:S01]  /*0ad0*/  ISETP.GE.U32.AND P0, PT, R7, UR4, PT ;  /* 0x0000000407007c0c */ /* 0x000fe2000bf06070 */
[----:B------:R-:W-:Y:S01]  /*0ae0*/  UMOV UR42, 0xffffffff ;  /* 0xffffffff002a7882 */ /* 0x000fe20000000000 */
[----:B------:R-:W-:Y:S01]  /*0af0*/  UMOV UR43, 0xffffffff ;  /* 0xffffffff002b7882 */ /* 0x000fe20000000000 */
[----:B------:R-:W-:Y:S02]  /*0b00*/  PRMT R0, RZ, 0x7610, R0 ;  /* 0x00007610ff007816 */ /* 0x000fe40000000000 */
[----:B------:R-:W-:-:S13]  /*0b10*/  ISETP.GE.U32.AND.EX P0, PT, R6, UR5, PT, P0 ;  /* 0x0000000506007c0c */ /* 0x000fda000bf06100 */
[----:B------:R-:W-:Y:S05]  /*0b20*/  @P0 BRA `(.L_x_8) ;  /* 0x0000000400480947 */ /* 0x000fea0003800000 */
[----:B------:R-:W-:Y:S01]  /*0b30*/  ULDC.64 UR16, c[0x0][0x628] ;  /* 0x00018a0000107ab9 */ /* 0x000fe20000000a00 */
[C---:B------:R-:W-:Y:S01]  /*0b40*/  R2UR UR19, R7.reuse ;  /* 0x00000000071372ca */ /* 0x040fe200000e0000 */
[----:B------:R-:W-:Y:S01]  /*0b50*/  ULDC UR18, c[0x0][0x630] ;  /* 0x00018c0000127ab9 */ /* 0x000fe20000000800 */
[----:B------:R-:W-:Y:S02]  /*0b60*/  ISETP.NE.U32.AND P0, PT, RZ, UR16, PT ;  /* 0x00000010ff007c0c */ /* 0x000fe4000bf05070 */
[----:B------:R-:W-:Y:S02]  /*0b70*/  R2UR UR4, R7 ;  /* 0x00000000070472ca */ /* 0x000fe400000e0000 */
[----:B------:R-:W-:Y:S02]  /*0b80*/  ISETP.NE.AND.EX P0, PT, RZ, UR17, PT, P0 ;  /* 0x00000011ff007c0c */ /* 0x000fe4000bf05300 */
[----:B------:R-:W-:-:S11]  /*0b90*/  R2UR UR5, R6 ;  /* 0x00000000060572ca */ /* 0x000fd600000e0000 */
[----:B------:R-:W-:Y:S05]  /*0ba0*/  @!P0 BRA `(.L_x_9) ;  /* 0x0000000000308947 */ /* 0x000fea0003800000 */
[----:B------:R-:W-:Y:S01]  /*0bb0*/  R2UR UR4, R7 ;  /* 0x00000000070472ca */ /* 0x000fe200000e0000 */
[----:B------:R-:W-:Y:S01]  /*0bc0*/  ULDC UR9, c[0x0][0x634] ;  /* 0x00018d0000097ab9 */ /* 0x000fe20000000800 */
[----:B------:R-:W-:-:S11]  /*0bd0*/  R2UR UR13, R6 ;  /* 0x00000000060d72ca */ /* 0x000fd600000e0000 */
[----:B------:R-:W-:-:S04]  /*0be0*/  UIADD3 UR9, UP0, UR4, UR9, URZ ;  /* 0x0000000904097290 */ /* 0x000fc8000ff1e03f */
[----:B------:R-:W-:-:S04]  /*0bf0*/  UIADD3.X UR13, URZ, UR13, URZ, UP0, !UPT ;  /* 0x0000000d3f0d7290 */ /* 0x000fc800087fe43f */
[----:B------:R-:W-:-:S04]  /*0c00*/  UIMAD.WIDE.U32 UR4, UR13, UR16, URZ ;  /* 0x000000100d0472a5 */ /* 0x000fc8000f8e003f */
[----:B------:R-:W-:Y:S02]  /*0c10*/  UIMAD.WIDE.U32 UR6, UP0, UR9, UR17, UR4 ;  /* 0x00000011090672a5 */ /* 0x000fe4000f800004 */
[----:B------:R-:W-:Y:S02]  /*0c20*/  UIMAD.WIDE.U32 UR4, UR9, UR16, URZ ;  /* 0x00000010090472a5 */ /* 0x000fe4000f8e003f */
[----:B------:R-:W-:Y:S02]  /*0c30*/  UIADD3.X UR15, URZ, URZ, URZ, UP0, !UPT ;  /* 0x0000003f3f0f7290 */ /* 0x000fe400087fe43f */
[----:B------:R-:W-:Y:S01]  /*0c40*/  UIADD3 URZ, UP0, UR5, UR6, URZ ;  /* 0x00000006053f7290 */ /* 0x000fe2000ff1e03f */
[----:B------:R-:W-:-:S03]  /*0c50*/  UMOV UR14, UR7 ;  /* 0x00000007000e7c82 */ /* 0x000fc60008000000 */
[----:B------:R-:W-:-:S12]  /*0c60*/  UIMAD.WIDE.U32.X UR4, UR13, UR17, UR14, UP0 ;  /* 0x000000110d0472a5 */ /* 0x000fd800080e040e */
.L_x_9:
[----:B------:R-:W-:Y:S01]  /*0c70*/  USHF.R.U64 UR43, UR4, UR18, UR5 ;  /* 0x00000012042b7299 */ /* 0x000fe20008001205 */
[----:B------:R-:W-:Y:S01]  /*0c80*/  R2UR UR7, R6 ;  /* 0x00000000060772ca */ /* 0x000fe200000e0000 */
[----:B------:R-:W-:Y:S02]  /*0c90*/  USHF.R.U32.HI UR4, URZ, UR18, UR5 ;  /* 0x000000123f047299 */ /* 0x000fe40008011605 */
[----:B------:R-:W-:Y:S01]  /*0ca0*/  UIADD3 UR5, UP0, URZ, -UR43, URZ ;  /* 0x8000002b3f057290 */ /* 0x000fe2000ff1e03f */
[----:B------:R-:W-:Y:S01]  /*0cb0*/  ULDC.64 UR14, c[0x0][0x620] ;  /* 0x00018800000e7ab9 */ /* 0x000fe20000000a00 */
[----:B------:R-:W-:Y:S02]  /*0cc0*/  UMOV UR6, UR19 ;  /* 0x0000001300067c82 */ /* 0x000fe40008000000 */
[----:B------:R-:W-:Y:S01]  /*0cd0*/  UIADD3.X UR4, URZ, ~UR4, URZ, UP0, !UPT ;  /* 0x800000043f047290 */ /* 0x000fe200087fe43f */
[----:B------:R-:W-:Y:S01]  /*0ce0*/  ULDC UR9, c[0x0][0x618] ;  /* 0x0001860000097ab9 */ /* 0x000fe20000000800 */
[----:B------:R-:W-:-:S02]  /*0cf0*/  UIMAD UR12, UR11, UR12, UR10 ;  /* 0x0000000c0b0c72a4 */ /* 0x000fc4000f8e020a */
[----:B------:R-:W-:Y:S02]  /*0d00*/  UIMAD UR4, UR4, UR14, URZ ;  /* 0x0000000e040472a4 */ /* 0x000fe4000f8e023f */
[----:B------:R-:W-:Y:S02]  /*0d10*/  UIMAD.WIDE.U32 UR6, UR5, UR14, UR6 ;  /* 0x0000000e050672a5 */ /* 0x000fe4000f8e0006 */
[----:B------:R-:W-:Y:S01]  /*0d20*/  UIMAD UR4, UR5, UR15, UR4 ;  /* 0x0000000f050472a4 */ /* 0x000fe2000f8e0204 */
[----:B------:R-:W-:Y:S01]  /*0d30*/  ULDC UR10, c[0x0][0x608] ;  /* 0x00018200000a7ab9 */ /* 0x000fe20000000800 */
[----:B------:R-:W-:Y:S02]  /*0d40*/  ULDC UR18, c[0x0][0x658] ;  /* 0x0001960000127ab9 */ /* 0x000fe40000000800 */
[----:B------:R-:W-:Y:S01]  /*0d50*/  UIADD3 UR7, UR7, UR4, URZ ;  /* 0x0000000407077290 */ /* 0x000fe2000fffe03f */
[----:B------:R-:W-:Y:S02]  /*0d60*/  UMOV UR11, 0xffffffff ;  /* 0xffffffff000b7882 */ /* 0x000fe40000000000 */
[----:B------:R-:W-:Y:S01]  /*0d70*/  ULDC.64 UR4, c[0x0][0x640] ;  /* 0x0001900000047ab9 */ /* 0x000fe20000000a00 */
[----:B------:R-:W-:Y:S01]  /*0d80*/  USHF.R.U64 UR16, UR6, UR9, UR7 ;  /* 0x0000000906107299 */ /* 0x000fe20008001207 */
[----:B------:R-:W-:Y:S01]  /*0d90*/  ISETP.NE.U32.AND P0, PT, RZ, UR4, PT ;  /* 0x00000004ff007c0c */ /* 0x000fe2000bf05070 */
[----:B------:R-:W-:-:S02]  /*0da0*/  USHF.R.U32.HI UR7, URZ, UR9, UR7 ;  /* 0x000000093f077299 */ /* 0x000fc40008011607 */
[----:B------:R-:W-:Y:S01]  /*0db0*/  USHF.L.U32 UR6, UR11, UR18, URZ ;  /* 0x000000120b067299 */ /* 0x000fe2000800063f */
[----:B------:R-:W-:Y:S01]  /*0dc0*/  ISETP.NE.AND.EX P0, PT, RZ, UR5, PT, P0 ;  /* 0x00000005ff007c0c */ /* 0x000fe2000bf05300 */
[----:B------:R-:W-:Y:S02]  /*0dd0*/  USHF.R.U64 UR22, UR16, UR10, UR7 ;  /* 0x0000000a10167299 */ /* 0x000fe40008001207 */
[----:B------:R-:W-:Y:S02]  /*0de0*/  USHF.R.U32.HI UR7, URZ, UR10, UR7 ;  /* 0x0000000a3f077299 */ /* 0x000fe40008011607 */
[----:B------:R-:W-:Y:S02]  /*0df0*/  UISETP.NE.AND UP1, UPT, UR46, URZ, UPT ;  /* 0x0000003f2e00728c */ /* 0x000fe4000bf25270 */
[----:B------:R-:W-:Y:S01]  /*0e00*/  USHF.R.U64 UR23, UR22, UR18, UR7 ;  /* 0x0000001216177299 */ /* 0x000fe20008001207 */
[----:B------:R-:W-:Y:S01]  /*0e10*/  ULDC UR17, c[0x0][0x600] ;  /* 0x0001800000117ab9 */ /* 0x000fe20000000800 */
[----:B------:R-:W-:-:S02]  /*0e20*/  ULOP3.LUT UR13, URZ, UR6, URZ, 0x33, !UPT ;  /* 0x000000063f0d7292 */ /* 0x000fc4000f8e333f */
[----:B------:R-:W-:Y:S02]  /*0e30*/  UIADD3 UR15, UR17, -0x1, URZ ;  /* 0xffffffff110f7890 */ /* 0x000fe4000fffe03f */
[----:B------:R-:W-:Y:S02]  /*0e40*/  USEL UR12, UR8, UR12, !UP1 ;  /* 0x0000000c080c7287 */ /* 0x000fe4000c800000 */
[----:B------:R-:W-:Y:S01]  /*0e50*/  USHF.R.U32.HI UR7, URZ, UR18, UR7 ;  /* 0x000000123f077299 */ /* 0x000fe20008011607 */
[----:B------:R-:W-:Y:S01]  /*0e60*/  ULDC UR19, c[0x0][0x648] ;  /* 0x0001920000137ab9 */ /* 0x000fe20000000800 */
[----:B------:R-:W-:Y:S01]  /*0e70*/  ULDC UR20, c[0x0][0x638] ;  /* 0x00018e0000147ab9 */ /* 0x000fe20000000800 */
[----:B------:R-:W-:Y:S01]  /*0e80*/  UMOV UR21, 0x1 ;  /* 0x0000000100157882 */ /* 0x000fe20000000000 */
[----:B------:R-:W-:Y:S01]  /*0e90*/  UMOV UR6, UR23 ;  /* 0x0000001700067c82 */ /* 0x000fe20008000000 */
[----:B------:R-:W-:Y:S07]  /*0ea0*/  @!P0 BRA `(.L_x_10) ;  /* 0x0000000000308947 */ /* 0x000fee0003800000 */
[----:B------:R-:W-:Y:S02]  /*0eb0*/  ULDC UR10, c[0x0][0x64c] ;  /* 0x00019300000a7ab9 */ /* 0x000fe40000000800 */
        /* <DEDUP_REMOVED lines=8> */
[----:B------:R-:W-:-:S07]  /*0f40*/  UIMAD.WIDE.U32.X UR4, UR14, UR5, UR10, UP0 ;  /* 0x000000050e0472a5 */ /* 0x000fce00080e040a */
[----:B------:R-:W-:Y:S01]  /*0f50*/  UMOV UR6, UR4 ;  /* 0x0000000400067c82 */ /* 0x000fe20008000000 */
[----:B------:R-:W-:-:S05]  /*0f60*/  UMOV UR7, UR5 ;  /* 0x0000000500077c82 */ /* 0x000fca0008000000 */
.L_x_10:
[----:B------:R-:W-:Y:S01]  /*0f70*/  USHF.R.U64 UR5, UR6, UR19, UR7 ;  /* 0x0000001306057299 */ /* 0x000fe20008001207 */
[----:B------:R-:W-:Y:S01]  /*0f80*/  IMAD.MOV.U32 R0, RZ, RZ, 0x1 ;  /* 0x00000001ff007424 */ /* 0x000fe200078e00ff */
[----:B------:R-:W-:Y:S02]  /*0f90*/  USHF.L.U32 UR4, UR21, UR18, URZ ;  /* 0x0000001215047299 */ /* 0x000fe4000800063f */
[----:B------:R-:W-:Y:S02]  /*0fa0*/  ULOP3.LUT UR13, UR22, UR13, URZ, 0xc0, !UPT ;  /* 0x0000000d160d7292 */ /* 0x000fe4000f8ec03f */
[----:B------:R-:W-:Y:S02]  /*0fb0*/  UIADD3 UR6, -UR5, URZ, URZ ;  /* 0x0000003f05067290 */ /* 0x000fe4000fffe13f */
[----:B------:R-:W-:Y:S02]  /*0fc0*/  UIMAD UR13, UR4, UR5, UR13 ;  /* 0x00000005040d72a4 */ /* 0x000fe4000f8e020d */
[----:B------:R-:W-:-:S02]  /*0fd0*/  ULOP3.LUT UR15, UR16, UR15, URZ, 0xc0, !UPT ;  /* 0x0000000f100f7292 */ /* 0x000fc4000f8ec03f */
[----:B------:R-:W-:Y:S01]  /*0fe0*/  UIMAD UR4, UR6, UR20, UR23 ;  /* 0x00000014060472a4 */ /* 0x000fe2000f8e0217 */
[----:B------:R-:W-:Y:S01]  /*0ff0*/  ULDC UR5, c[0x0][0x610] ;  /* 0x0001840000057ab9 */ /* 0x000fe20000000800 */
[----:B------:R-:W-:Y:S02]  /*1000*/  UISETP.NE.AND UP0, UPT, UR46, URZ, UPT ;  /* 0x0000003f2e00728c */ /* 0x000fe4000bf05270 */
[----:B------:R-:W-:Y:S02]  /*1010*/  UIMAD UR12, UR13, UR5, UR12 ;  /* 0x000000050d0c72a4 */ /* 0x000fe4000f8e020c */
[----:B------:R-:W-:-:S04]  /*1020*/  UIMAD UR4, UR4, UR17, UR15 ;  /* 0x00000011040472a4 */ /* 0x000fc8000f8e020f */
[----:B------:R-:W-:Y:S02]  /*1030*/  USEL UR42, UR4, UR12, !UP0 ;  /* 0x0000000c042a7287 */ /* 0x000fe4000c000000 */
[----:B------:R-:W-:-:S12]  /*1040*/  USEL UR41, UR12, UR4, !UP0 ;  /* 0x000000040c297287 */ /* 0x000fd8000c000000 */
.L_x_8:
[----:B------:R-:W-:-:S08]  /*1050*/  NOP ;  /* 0x0000000000007918 */ /* 0x000fd00000000000 */
[----:B------:R-:W1:Y:S02]  /*1060*/  USETMAXREG.TRY_ALLOC.CTAPOOL UP0, 0xf0 ;  /* 0x000000f0000079c8 */ /* 0x000e640008000600 */
[----:B-1----:R-:W-:-:S13]  /*1070*/  PLOP3.LUT P0, PT, PT, PT, UP0, 0x80, 0x0 ;  /* 0x000000000000781c */ /* 0x002fda0003f0f008 */
[----:B------:R-:W-:Y:S05]  /*1080*/  @!P0 BRA `(.L_x_8) ;  /* 0xfffffffc00f08947 */ /* 0x000fea000383ffff */
[----:B------:R-:W-:Y:S01]  /*1090*/  ULDC.64 UR4, c[0x0][0x598] ;  /* 0x0001660000047ab9 */ /* 0x000fe20000000a00 */
[----:B------:R-:W-:Y:S01]  /*10a0*/  ULDC.64 UR36, c[0x0][0x208] ;  /* 0x0000820000247ab9 */ /* 0x000fe20000000a00 */
[----:B------:R-:W-:-:S04]  /*10b0*/  ISETP.NE.U32.AND P0, PT, RZ, UR4, PT ;  /* 0x00000004ff007c0c */ /* 0x000fc8000bf05070 */
[----:B------:R-:W-:-:S13]  /*10c0*/  ISETP.NE.AND.EX P0, PT, RZ, UR5, PT, P0 ;  /* 0x00000005ff007c0c */ /* 0x000fda000bf05300 */
[----:B------:R-:W-:Y:S05]  /*10d0*/  @!P0 BRA `(.L_x_11) ;  /* 0x00000000001c8947 */ /* 0x000fea0003800000 */
[----:B------:R-:W1:Y:S02]  /*10e0*/  LDC.64 R2, c[0x0][0x598] ;  /* 0x00016600ff027b82 */ /* 0x000e640000000a00 */
[----:B-1----:R-:W2:Y:S02]  /*10f0*/  LDG.E.64 R2, desc[UR36][R2.64] ;  /* 0x0000002402027981 */ /* 0x002ea4000c1e1b00 */
[----:B--2---:R-:W-:-:S04]  /*1100*/  ISETP.NE.U32.AND P0, PT, R2, RZ, PT ;  /* 0x000000ff0200720c */ /* 0x004fc80003f05070 */
[----:B------:R-:W-:-:S13]  /*1110*/  ISETP.NE.AND.EX P0, PT, R3, RZ, PT, P0 ;  /* 0x000000ff0300720c */ /* 0x000fda0003f05300 */
[----:B------:R-:W-:Y:S05]  /*1120*/  @!P0 BRA `(.L_x_11) ;  /* 0x0000000000088947 */ /* 0x000fea0003800000 */
[----:B------:R1:W5:Y:S01]  /*1130*/  LD.E R17, desc[UR36][R2.64] ;  /* 0x0000002402117980 */ /* 0x000362000c101900 */
[----:B------:R-:W-:Y:S05]  /*1140*/  BRA `(.L_x_12) ;  /* 0x0000000000247947 */ /* 0x000fea0003800000 */
.L_x_11:
[----:B------:R-:W-:Y:S02]  /*1150*/  ULDC.64 UR4, c[0x0][0x588] ;  /* 0x0001620000047ab9 */ /* 0x000fe40000000a00 */
[----:B------:R-:W-:-:S04]  /*1160*/  ISETP.NE.U32.AND P0, PT, RZ, UR4, PT ;  /* 0x00000004ff007c0c */ /* 0x000fc8000bf05070 */
[----:B------:R-:W-:-:S13]  /*1170*/  ISETP.NE.AND.EX P0, PT, RZ, UR5, PT, P0 ;  /* 0x00000005ff007c0c */ /* 0x000fda000bf05300 */
[----:B------:R-:W-:Y:S05]  /*1180*/  @!P0 BRA `(.L_x_13) ;  /* 0x00000000000c8947 */ /* 0x000fea0003800000 */
[----:B------:R-:W1:Y:S02]  /*1190*/  LDC.64 R2, c[0x0][0x588] ;  /* 0x00016200ff027b82 */ /* 0x000e640000000a00 */
[----:B-1----:R2:W5:Y:S01]  /*11a0*/  LDG.E R17, desc[UR36][R2.64] ;  /* 0x0000002402117981 */ /* 0x002562000c1e1900 */
[----:B------:R-:W-:Y:S05]  /*11b0*/  BRA `(.L_x_12) ;  /* 0x0000000000087947 */ /* 0x000fea0003800000 */
.L_x_13:
[----:B------:R-:W-:Y:S02]  /*11c0*/  ULDC UR4, c[0x0][0x580] ;  /* 0x0001600000047ab9 */ /* 0x000fe40000000800 */
[----:B------:R-:W-:-:S07]  /*11d0*/  MOV R17, UR4 ;  /* 0x0000000400117c02 */ /* 0x000fce0008000f00 */
.L_x_12:
[----:B------:R-:W-:Y:S02]  /*11e0*/  ULDC.64 UR4, c[0x0][0x5a0] ;  /* 0x0001680000047ab9 */ /* 0x000fe40000000a00 */
[----:B------:R-:W-:-:S04]  /*11f0*/  ISETP.NE.U32.AND P0, PT, RZ, UR4, PT ;  /* 0x00000004ff007c0c */ /* 0x000fc8000bf05070 */
[----:B------:R-:W-:-:S13]  /*1200*/  ISETP.NE.AND.EX P0, PT, RZ, UR5, PT, P0 ;  /* 0x00000005ff007c0c */ /* 0x000fda000bf05300 */
[----:B------:R-:W-:Y:S05]  /*1210*/  @!P0 BRA `(.L_x_14) ;  /* 0x00000000001c8947 */ /* 0x000fea0003800000 */
[----:B-12---:R-:W1:Y:S02]  /*1220*/  LDC.64 R2, c[0x0][0x5a0] ;  /* 0x00016800ff027b82 */ /* 0x006e640000000a00 */
[----:B-1----:R-:W2:Y:S02]  /*1230*/  LDG.E.64 R2, desc[UR36][R2.64] ;  /* 0x0000002402027981 */ /* 0x002ea4000c1e1b00 */
[----:B--2---:R-:W-:-:S04]  /*1240*/  ISETP.NE.U32.AND P0, PT, R2, RZ, PT ;  /* 0x000000ff0200720c */ /* 0x004fc80003f05070 */
[----:B------:R-:W-:-:S13]  /*1250*/  ISETP.NE.AND.EX P0, PT, R3, RZ, PT, P0 ;  /* 0x000000ff0300720c */ /* 0x000fda0003f05300 */
[----:B------:R-:W-:Y:S05]  /*1260*/  @!P0 BRA `(.L_x_14) ;  /* 0x0000000000088947 */ /* 0x000fea0003800000 */
[----:B------:R1:W5:Y:S01]  /*1270*/  LD.E R18, desc[UR36][R2.64] ;  /* 0x0000002402127980 */ /* 0x000362000c101900 */
[----:B------:R-:W-:Y:S05]  /*1280*/  BRA `(.L_x_15) ;  /* 0x0000000000247947 */ /* 0x000fea0003800000 */
.L_x_14:
[----:B------:R-:W-:Y:S02]  /*1290*/  ULDC.64 UR4, c[0x0][0x590] ;  /* 0x0001640000047ab9 */ /* 0x000fe40000000a00 */
[----:B------:R-:W-:-:S04]  /*12a0*/  ISETP.NE.U32.AND P0, PT, RZ, UR4, PT ;  /* 0x00000004ff007c0c */ /* 0x000fc8000bf05070 */
[----:B------:R-:W-:-:S13]  /*12b0*/  ISETP.NE.AND.EX P0, PT, RZ, UR5, PT, P0 ;  /* 0x00000005ff007c0c */ /* 0x000fda000bf05300 */
[----:B------:R-:W-:Y:S05]  /*12c0*/  @!P0 BRA `(.L_x_16) ;  /* 0x00000000000c8947 */ /* 0x000fea0003800000 */
[----:B-12---:R-:W1:Y:S02]  /*12d0*/  LDC.64 R2, c[0x0][0x590] ;  /* 0x00016400ff027b82 */ /* 0x006e640000000a00 */
[----:B-1----:R2:W5:Y:S01]  /*12e0*/  LDG.E R18, desc[UR36][R2.64] ;  /* 0x0000002402127981 */ /* 0x002562000c1e1900 */
[----:B------:R-:W-:Y:S05]  /*12f0*/  BRA `(.L_x_15) ;  /* 0x0000000000087947 */ /* 0x000fea0003800000 */
.L_x_16:
[----:B------:R-:W-:Y:S02]  /*1300*/  ULDC UR4, c[0x0][0x584] ;  /* 0x0001610000047ab9 */ /* 0x000fe40000000800 */
[----:B------:R-:W-:-:S07]  /*1310*/  IMAD.U32 R18, RZ, RZ, UR4 ;  /* 0x00000004ff127e24 */ /* 0x000fce000f8e00ff */
.L_x_15:
[----:B------:R-:W-:-:S13]  /*1320*/  LOP3.LUT P0, RZ, R0, 0xff, RZ, 0xc0, !PT ;  /* 0x000000ff00ff7812 */ /* 0x000fda000780c0ff */
[----:B------:R-:W-:Y:S05]  /*1330*/  @!P0 EXIT ;  /* 0x000000000000894d */ /* 0x000fea0003800000 */
[----:B------:R-:W-:Y:S01]  /*1340*/  ULDC UR4, c[0x0][0x28c] ;  /* 0x0000a30000047ab9 */ /* 0x000fe20000000800 */
[----:B------:R-:W-:Y:S01]  /*1350*/  UMOV UR38, URZ ;  /* 0x0000003f00267c82 */ /* 0x000fe20008000000 */
[----:B------:R-:W-:Y:S01]  /*1360*/  UIADD3 UR4, UR4, 0x3f, URZ ;  /* 0x0000003f04047890 */ /* 0x000fe2000fffe03f */
[----:B------:R-:W-:-:S03]  /*1370*/  UMOV UR39, URZ ;  /* 0x0000003f00277c82 */ /* 0x000fc60008000000 */
[----:B------:R-:W-:-:S04]  /*1380*/  USHF.R.S32.HI UR5, URZ, 0x1f, UR4 ;  /* 0x0000001f3f057899 */ /* 0x000fc80008011404 */
[----:B------:R-:W-:-:S04]  /*1390*/  ULEA.HI UR5, UR5, UR4, URZ, 0x6 ;  /* 0x0000000405057291 */ /* 0x000fc8000f8f303f */
[----:B------:R-:W-:-:S12]  /*13a0*/  USHF.R.S32.HI UR44, URZ, 0x6, UR5 ;  /* 0x000000063f2c7899 */ /* 0x000fd80008011405 */
.L_x_550:
[----:B------:R-:W3:Y:S01]  /*13b0*/  S2R R0, SR_TID.X ;  /* 0x0000000000007919 */ /* 0x000ee20000002100 */
[----:B----4-:R-:W4:Y:S01]  /*13c0*/  S2UR UR7, SR_CgaCtaId ;  /* 0x00000000000779c3 */ /* 0x010f220000008800 */
[----:B------:R-:W-:Y:S02]  /*13d0*/  UMOV UR6, 0x400 ;  /* 0x0000040000067882 */ /* 0x000fe40000000000 */
[----:B----4-:R-:W-:Y:S01]  /*13e0*/  ULEA UR6, UR7, UR6, 0x18 ;  /* 0x0000000607067291 */ /* 0x010fe2000f8ec03f */
[----:B---3--:R-:W-:-:S04]  /*13f0*/  LOP3.LUT R0, R0, 0x80, RZ, 0xc0, !PT ;  /* 0x0000008000007812 */ /* 0x008fc800078ec0ff */
[----:B------:R-:W-:-:S06]  /*1400*/  SHF.R.U32.HI R0, RZ, 0x7, R0 ;  /* 0x00000007ff007819 */ /* 0x000fcc0000011600 */
[----:B------:R-:W3:Y:S02]  /*1410*/  SHFL.IDX PT, R0, R0, RZ, 0x1f ;  /* 0x00001fff00007589 */ /* 0x000ee400000e0000 */
[----:B---3--:R-:W-:-:S13]  /*1420*/  R2UR UR4, R0 ;  /* 0x00000000000472ca */ /* 0x008fda00000e0000 */
[----:B------:R-:W-:-:S04]  /*1430*/  ULEA.HI UR5, UR4, UR4, URZ, 0x1 ;  /* 0x0000000404057291 */ /* 0x000fc8000f8f083f */
[----:B------:R-:W-:-:S04]  /*1440*/  ULOP3.LUT UR5, UR5, 0xffffe, URZ, 0xc0, !UPT ;  /* 0x000ffffe05057892 */ /* 0x000fc8000f8ec03f */
[----:B------:R-:W-:-:S03]  /*1450*/  UIADD3 UR5, UR4, -UR5, URZ ;  /* 0x8000000504057290 */ /* 0x000fc6000fffe03f */
[----:B------:R-:W-:Y:S01]  /*1460*/  ULDC UR4, c[0x0][0x28c] ;  /* 0x0000a30000047ab9 */ /* 0x000fe20000000800 */
[----:B------:R-:W-:Y:S01]  /*1470*/  ULEA UR5, UR5, UR6, 0xc ;  /* 0x0000000605057291 */ /* 0x000fe2000f8e603f */
[----:B------:R-:W-:-:S03]  /*1480*/  ISETP.LT.AND P0, PT, RZ, UR4, PT ;  /* 0x00000004ff007c0c */ /* 0x000fc6000bf01270 */
[----:B------:R-:W-:-:S04]  /*1490*/  UIADD3 UR5, UR5, 0x100, URZ ;  /* 0x0000010005057890 */ /* 0x000fc8000fffe03f */
[----:B------:R-:W-:-:S04]  /*14a0*/  USHF.R.U32.HI UR5, URZ, 0x4, UR5 ;  /* 0x000000043f057899 */ /* 0x000fc80008011605 */
[----:B------:R-:W-:-:S04]  /*14b0*/  ULOP3.LUT UR5, UR5, 0x3fff, URZ, 0xc0, !UPT ;  /* 0x00003fff05057892 */ /* 0x000fc8000f8ec03f */
[----:B------:R-:W-:Y:S01]  /*14c0*/  ULOP3.LUT UR45, UR5, 0x10000, URZ, 0xfc, !UPT ;  /* 0x00010000052d7892 */ /* 0x000fe2000f8efc3f */
[----:B-----5:R-:W-:Y:S11]  /*14d0*/  @P0 BRA `(.L_x_17) ;  /* 0x0000000000400947 */ /* 0x020ff60003800000 */
[----:B------:R-:W-:Y:S01]  /*14e0*/  MOV R0, 0x0 ;  /* 0x0000000000007802 */ /* 0x000fe20000000f00 */
[----:B------:R-:W-:Y:S01]  /*14f0*/  ULDC.64 UR4, c[0x4][0x68] ;  /* 0x01001a0000047ab9 */ /* 0x000fe20000000a00 */
[----:B------:R-:W-:Y:S01]  /*1500*/  ULDC.64 UR6, c[0x4][0x8] ;  /* 0x0100020000067ab9 */ /* 0x000fe20000000a00 */
[----:B------:R-:W-:Y:S01]  /*1510*/  IMAD.U32 R4, RZ, RZ, UR4 ;  /* 0x00000004ff047e24 */ /* 0x000fe2000f8e00ff */
[----:B-12---:R1:W2:Y:S01]  /*1520*/  LDC.64 R2, c[0x4][R0] ;  /* 0x0100000000027b82 */ /* 0x0062a20000000a00 */
[----:B------:R-:W-:Y:S01]  /*1530*/  IMAD.U32 R5, RZ, RZ, UR5 ;  /* 0x00000005ff057e24 */ /* 0x000fe2000f8e00ff */
[----:B------:R-:W-:Y:S01]  /*1540*/  ULDC.64 UR4, c[0x4][0x70] ;  /* 0x01001c0000047ab9 */ /* 0x000fe20000000a00 */
[----:B------:R-:W-:Y:S01]  /*1550*/  IMAD.U32 R10, RZ, RZ, UR6 ;  /* 0x00000006ff0a7e24 */ /* 0x000fe2000f8e00ff */
[----:B0-----:R-:W-:Y:S01]  /*1560*/  MOV R7, UR5 ;  /* 0x0000000500077c02 */ /* 0x001fe20008000f00 */
[----:B------:R-:W-:Y:S01]  /*1570*/  IMAD.U32 R6, RZ, RZ, UR4 ;  /* 0x00000004ff067e24 */ /* 0x000fe2000f8e00ff */
[----:B------:R-:W-:Y:S01]  /*1580*/  MOV R13, RZ ;  /* 0x000000ff000d7202 */ /* 0x000fe20000000f00 */
[----:B------:R-:W-:-:S02]  /*1590*/  IMAD.U32 R11, RZ, RZ, UR7 ;  /* 0x00000007ff0b7e24 */ /* 0x000fc4000f8e00ff */
[----:B------:R-:W-:Y:S02]  /*15a0*/  IMAD.MOV.U32 R8, RZ, RZ, 0x1e1 ;  /* 0x000001e1ff087424 */ /* 0x000fe400078e00ff */
[----:B-1----:R-:W-:-:S07]  /*15b0*/  IMAD.MOV.U32 R12, RZ, RZ, 0x1 ;  /* 0x00000001ff0c7424 */ /* 0x002fce00078e00ff */
[----:B------:R-:W-:-:S07]  /*15c0*/  LEPC R20, `(.L_x_17) ;  /* 0x000000001014794e */ /* 0x000fce0000000000 */
[----:B--2--5:R-:W-:Y:S05]  /*15d0*/  CALL.ABS.NOINC R2 ;  /* 0x0000000002007343 */ /* 0x024fea0003c00000 */
.L_x_17:
[----:B------:R-:W-:-:S06]  /*15e0*/  ULOP3.LUT UR4, UR40, 0x1, URZ, 0xfc, !UPT ;  /* 0x0000000128047892 */ /* 0x000fcc000f8efc3f */
[----:B------:R-:W-:-:S05]  /*15f0*/  IMAD.U32 R0, RZ, RZ, UR4 ;  /* 0x00000004ff007e24 */ /* 0x000fca000f8e00ff */
[----:B------:R-:W-:-:S13]  /*1600*/  ISETP.NE.AND P0, PT, R0, 0x3, PT ;  /* 0x000000030000780c */ /* 0x000fda0003f05270 */
[----:B------:R-:W-:Y:S05]  /*1610*/  @!P0 BRA `(.L_x_18) ;  /* 0x0000000000048947 */ /* 0x000fea0003800000 */
[----:B------:R-:W-:Y:S01]  /*1620*/  BPT.TRAP 0x1 ;  /* 0x000000040000795c */ /* 0x000fe20000300000 */
.L_x_18:
[----:B------:R-:W3:Y:S01]  /*1630*/  S2UR UR5, SR_CgaCtaId ;  /* 0x00000000000579c3 */ /* 0x000ee20000008800 */
[----:B------:R-:W-:Y:S01]  /*1640*/  UMOV UR4, 0x400 ;  /* 0x0000040000047882 */ /* 0x000fe20000000000 */
[----:B-12---:R-:W-:Y:S02]  /*1650*/  IMAD.U32 R3, RZ, RZ, UR39 ;  /* 0x00000027ff037e24 */ /* 0x006fe4000f8e00ff */
[----:B------:R-:W-:-:S05]  /*1660*/  IMAD.U32 R2, RZ, RZ, UR38 ;  /* 0x00000026ff027e24 */ /* 0x000fca000f8e00ff */
[----:B------:R-:W-:Y:S01]  /*1670*/  SHF.L.U32 R2, R2, 0x1f, RZ ;  /* 0x0000001f02027819 */ /* 0x000fe200000006ff */
[----:B---3--:R-:W-:-:S06]  /*1680*/  ULEA UR4, UR5, UR4, 0x18 ;  /* 0x0000000405047291 */ /* 0x008fcc000f8ec03f */
[----:B------:R-:W-:-:S05]  /*1690*/  IMAD.U32 R0, RZ, RZ, UR4 ;  /* 0x00000004ff007e24 */ /* 0x000fca000f8e00ff */
[----:B------:R-:W-:-:S04]  /*16a0*/  LEA R3, R3, R0, 0x3 ;  /* 0x0000000003037211 */ /* 0x000fc800078e18ff */
[----:B------:R1:W2:Y:S01]  /*16b0*/  SYNCS.PHASECHK.TRANS64.TRYWAIT P1, [R3+URZ], R2 ;  /* 0x00000002030075a7 */ /* 0x0002a2000802017f */
[----:B------:R-:W-:Y:S05]  /*16c0*/  @!P0 BRA `(.L_x_19) ;  /* 0x0000000000048947 */ /* 0x000fea0003800000 */
[----:B------:R-:W-:Y:S01]  /*16d0*/  BPT.TRAP 0x1 ;  /* 0x000000040000795c */ /* 0x000fe20000300000 */
.L_x_19:
[----:B--2---:R-:W-:Y:S05]  /*16e0*/  @P1 BRA `(.L_x_20) ;  /* 0x0000000000081947 */ /* 0x004fea0003800000 */
[----:B------:R-:W2:Y:S02]  /*16f0*/  SYNCS.PHASECHK.TRANS64.TRYWAIT P1, [R3+URZ], R2 ;  /* 0x00000002030075a7 */ /* 0x000ea4000802017f */
[----:B--2---:R-:W-:Y:S05]  /*1700*/  @!P1 BRA `(.L_x_21) ;  /* 0x0000012c00a49947 */ /* 0x004fea0003800000 */
.L_x_20:
[----:B------:R-:W-:-:S04]  /*1710*/  UISETP.LT.AND UP0, UPT, UR44, 0x1, UPT ;  /* 0x000000012c00788c */ /* 0x000fc8000bf01270 */
[----:B------:R-:W-:-:S06]  /*1720*/  USEL UR4, UR44, 0x1, UP0 ;  /* 0x000000012c047887 */ /* 0x000fcc0008000000 */
[----:B-12---:R-:W-:Y:S01]  /*1730*/  IMAD.U32 R3, RZ, RZ, UR4 ;  /* 0x00000004ff037e24 */ /* 0x006fe2000f8e00ff */
[----:B------:R-:W-:Y:S05]  /*1740*/  WARPSYNC.ALL ;  /* 0x0000000000007948 */ /* 0x000fea0003800000 */
[----:B------:R-:W-:-:S04]  /*1750*/  IADD3 R3, -R3, UR44, RZ ;  /* 0x0000002c03037c10 */ /* 0x000fc8000fffe1ff */
[----:B------:R-:W-:Y:S02]  /*1760*/  ISETP.GE.AND P1, PT, R3, 0x1, PT ;  /* 0x000000010300780c */ /* 0x000fe40003f26270 */
[----:B------:R-:W-:Y:S01]  /*1770*/  R2UR UR4, R0 ;  /* 0x00000000000472ca */ /* 0x000fe200000e0000 */
[----:B------:R-:W-:Y:S01]  /*1780*/  ULEA UR9, UR39, UR45, 0xa ;  /* 0x0000002d27097291 */ /* 0x000fe2000f8e503f */
[----:B------:R-:W-:Y:S01]  /*1790*/  WARPGROUP.ARRIVE ;  /* 0x00000000000079c5 */ /* 0x000fe20000000000 */
[----:B------:R-:W-:Y:S01]  /*17a0*/  UMOV UR5, 0x80000020 ;  /* 0x8000002000057882 */ /* 0x000fe20000000000 */
[----:B------:R-:W-:-:S09]  /*17b0*/  UMOV UR7, 0x80000020 ;  /* 0x8000002000077882 */ /* 0x000fd20000000000 */
[----:B------:R-:W-:-:S04]  /*17c0*/  UIADD3 UR4, UR4, 0x10100, URZ ;  /* 0x0001010004047890 */ /* 0x000fc8000fffe03f */
[----:B------:R-:W-:-:S04]  /*17d0*/  USHF.R.U32.HI UR4, URZ, 0x4, UR4 ;  /* 0x000000043f047899 */ /* 0x000fc80008011604 */
[----:B------:R-:W-:-:S04]  /*17e0*/  ULOP3.LUT UR4, UR4, 0x3fff, URZ, 0xc0, !UPT ;  /* 0x00003fff04047892 */ /* 0x000fc8000f8ec03f */
[----:B------:R-:W-:-:S03]  /*17f0*/  ULOP3.LUT UR8, UR4, 0x10000, URZ, 0xfc, !UPT ;  /* 0x0001000004087892 */ /* 0x000fc6000f8efc3f */
[----:B------:R-:W-:Y:S01]  /*1800*/  UMOV UR4, UR9 ;  /* 0x0000000900047c82 */ /* 0x000fe20008000000 */
[----:B------:R-:W-:-:S07]  /*1810*/  ULEA UR10, UR39, UR8, 0xa ;  /* 0x00000008270a7291 */ /* 0x000fce000f8e503f */
[----:B------:R-:W-:Y:S02]  /*1820*/  UMOV UR6, UR10 ;  /* 0x0000000a00067c82 */ /* 0x000fe40008000000 */
[----:B------:R-:W-:Y:S01]  /*1830*/  IGMMA.64x256x32.S8.S8 R24, gdesc[UR4], RZ, !UPT, gsb0 ;  /* 0x06600000041879f1 */ /* 0x000fe2000c0410ff */
[----:B------:R-:W-:Y:S01]  /*1840*/  UIADD3 UR4, UR9, 0x200, URZ ;  /* 0x0000020009047890 */ /* 0x000fe2000fffe03f */
[----:B------:R-:W-:Y:S01]  /*1850*/  UMOV UR5, 0x80000020 ;  /* 0x8000002000057882 */ /* 0x000fe20000000000 */
[----:B------:R-:W-:Y:S02]  /*1860*/  WARPGROUP.DEPBAR.LE gsb0, 0x0 ;  /* 0x00008000000079c5 */ /* 0x000fe40000010000 */
[----:B------:R-:W-:Y:S01]  /*1870*/  STL.64 [R1], R24 ;  /* 0x0000001801007387 */ /* 0x000fe20000100a00 */
[----:B------:R-:W-:Y:S01]  /*1880*/  IMAD.MOV.U32 R235, RZ, RZ, R52 ;  /* 0x000000ffffeb7224 */ /* 0x000fe200078e0034 */
[----:B------:R-:W-:Y:S01]  /*1890*/  MOV R232, R55 ;  /* 0x0000003700e87202 */ /* 0x000fe20000000f00 */
[----:B------:R-:W-:Y:S01]  /*18a0*/  IMAD.MOV.U32 R234, RZ, RZ, R53 ;  /* 0x000000ffffea7224 */ /* 0x000fe200078e0035 */
[----:B------:R-:W-:Y:S01]  /*18b0*/  STL.64 [R1+0x8], R26 ;  /* 0x0000081a01007387 */ /* 0x000fe20000100a00 */
        /* <DEDUP_REMOVED lines=61> */
[----:B------:R1:W-:Y:S01]  /*1c90*/  STL.64 [R1+0x68], R50 ;  /* 0x0000683201007387 */ /* 0x0003e20000100a00 */
[----:B------:R-:W-:-:S02]  /*1ca0*/  IMAD.MOV.U32 R177, RZ, RZ, R93 ;  /* 0x000000ffffb17224 */ /* 0x000fc400078e005d */
[----:B------:R-:W-:Y:S01]  /*1cb0*/  IMAD.MOV.U32 R178, RZ, RZ, R94 ;  /* 0x000000ffffb27224 */ /* 0x000fe200078e005e */
[----:B------:R-:W-:Y:S01]  /*1cc0*/  STL [R1+0x2b8], R155 ;  /* 0x0002b89b01007387 */ /* 0x000fe20000100800 */
[----:B------:R-:W-:Y:S02]  /*1cd0*/  IMAD.MOV.U32 R180, RZ, RZ, R96 ;  /* 0x000000ffffb47224 */ /* 0x000fe400078e0060 */
[----:B------:R-:W-:Y:S02]  /*1ce0*/  IMAD.MOV.U32 R181, RZ, RZ, R97 ;  /* 0x000000ffffb57224 */ /* 0x000fe400078e0061 */
[----:B------:R-:W-:Y:S02]  /*1cf0*/  IMAD.MOV.U32 R182, RZ, RZ, R98 ;  /* 0x000000ffffb67224 */ /* 0x000fe400078e0062 */
[----:B------:R-:W-:Y:S02]  /*1d00*/  IMAD.MOV.U32 R183, RZ, RZ, R99 ;  /* 0x000000ffffb77224 */ /* 0x000fe400078e0063 */
[----:B------:R-:W-:-:S02]  /*1d10*/  IMAD.MOV.U32 R185, RZ, RZ, R101 ;  /* 0x000000ffffb97224 */ /* 0x000fc400078e0065 */
[----:B------:R-:W-:Y:S02]  /*1d20*/  IMAD.MOV.U32 R186, RZ, RZ, R102 ;  /* 0x000000ffffba7224 */ /* 0x000fe400078e0066 */
        /* <DEDUP_REMOVED lines=35> */
[----:B0-----:R-:W-:Y:S02]  /*1f60*/  IMAD.MOV.U32 R7, RZ, RZ, R147 ;  /* 0x000000ffff077224 */ /* 0x001fe400078e0093 */
[----:B------:R-:W-:Y:S02]  /*1f70*/  IMAD.MOV.U32 R6, RZ, RZ, R148 ;  /* 0x000000ffff067224 */ /* 0x000fe400078e0094 */
[----:B------:R-:W-:Y:S02]  /*1f80*/  IMAD.MOV.U32 R5, RZ, RZ, R149 ;  /* 0x000000ffff057224 */ /* 0x000fe400078e0095 */
[----:B------:R-:W-:Y:S02]  /*1f90*/  IMAD.MOV.U32 R2, RZ, RZ, R151 ;  /* 0x000000ffff027224 */ /* 0x000fe400078e0097 */
[----:B-1----:R-:W-:-:S06]  /*1fa0*/  WARPGROUP.ARRIVE ;  /* 0x00000000000079c5 */ /* 0x002fcc0000000000 */
[----:B------:R-:W-:Y:S03]  /*1fb0*/  IGMMA.64x256x32.S8.S8 R24, gdesc[UR4], RZ, !UPT, gsb0 ;  /* 0x06600000041879f1 */ /* 0x000fe6000c0410ff */
[----:B------:R-:W-:Y:S02]  /*1fc0*/  WARPGROUP.DEPBAR.LE gsb0, 0x0 ;  /* 0x00008000000079c5 */ /* 0x000fe40000010000 */
[----:B------:R-:W-:Y:S04]  /*1fd0*/  STL.64 [R1+0x2b0], R150 ;  /* 0x0002b09601007387 */ /* 0x000fe80000100a00 */
        /* <DEDUP_REMOVED lines=20> */
[----:B------:R0:W-:Y:S04]  /*2120*/  STL.64 [R1+0x208], R108 ;  /* 0x0002086c01007387 */ /* 0x0001e80000100a00 */
[----:B0-----:R-:W2:Y:S04]  /*2130*/  LDL.LU R108, [R1] ;  /* 0x00000000016c7983 */ /* 0x001ea80000300800 */
[----:B------:R-:W2:Y:S04]  /*2140*/  LDL.LU R109, [R1+0x4] ;  /* 0x00000400016d7983 */ /* 0x000ea80000300800 */
        /* <DEDUP_REMOVED lines=25> */
[----:B------:R-:W2:Y:S01]  /*22e0*/  LDL.LU R135, [R1+0x6c] ;  /* 0x00006c0001877983 */ /* 0x000ea20000300800 */
        /* <DEDUP_REMOVED lines=11> */
[----:B------:R-:W-:Y:S01]  /*23a0*/  UIADD3 UR4, UR9, 0x2, URZ ;  /* 0x0000000209047890 */ /* 0x000fe2000fffe03f */
[----:B------:R-:W-:Y:S01]  /*23b0*/  IMAD.MOV.U32 R143, RZ, RZ, R228 ;  /* 0x000000ffff8f7224 */ /* 0x000fe200078e00e4 */
[----:B------:R-:W-:Y:S01]  /*23c0*/  UIADD3 UR6, UR10, 0x2, URZ ;  /* 0x000000020a067890 */ /* 0x000fe2000fffe03f */
[----:B------:R-:W-:Y:S01]  /*23d0*/  IMAD.MOV.U32 R145, RZ, RZ, R226 ;  /* 0x000000ffff917224 */ /* 0x000fe200078e00e2 */
[----:B------:R-:W-:Y:S01]  /*23e0*/  UMOV UR5, 0x80000020 ;  /* 0x8000002000057882 */ /* 0x000fe20000000000 */
[----:B------:R-:W-:Y:S01]  /*23f0*/  IMAD.MOV.U32 R146, RZ, RZ, R225 ;  /* 0x000000ffff927224 */ /* 0x000fe200078e00e1 */
[----:B------:R-:W-:Y:S01]  /*2400*/  MOV R225, R13 ;  /* 0x0000000d00e17202 */ /* 0x000fe20000000f00 */
[----:B------:R-:W-:Y:S01]  /*2410*/  IMAD.MOV.U32 R147, RZ, RZ, R224 ;  /* 0x000000ffff937224 */ /* 0x000fe200078e00e0 */
[----:B------:R-:W-:Y:S01]  /*2420*/  UMOV UR7, 0x80000020 ;  /* 0x8000002000077882 */ /* 0x000fe20000000000 */
[----:B------:R-:W-:-:S02]  /*2430*/  IMAD.MOV.U32 R148, RZ, RZ, R223 ;  /* 0x000000ffff947224 */ /* 0x000fc400078e00df */
[----:B------:R-:W-:Y:S02]  /*2440*/  IMAD.MOV.U32 R150, RZ, RZ, R221 ;  /* 0x000000ffff967224 */ /* 0x000fe400078e00dd */
[----:B------:R-:W-:Y:S01]  /*2450*/  IMAD.MOV.U32 R151, RZ, RZ, R220 ;  /* 0x000000ffff977224 */ /* 0x000fe200078e00dc */
[----:B------:R-:W-:Y:S01]  /*2460*/  MOV R220, R22 ;  /* 0x0000001600dc7202 */ /* 0x000fe20000000f00 */
        /* <DEDUP_REMOVED lines=13> */
[----:B------:R-:W-:-:S06]  /*2540*/  IMAD.MOV.U32 R234, RZ, RZ, R4 ;  /* 0x000000ffffea7224 */ /* 0x000fcc00078e0004 */
[----:B--2---:R-:W-:-:S06]  /*2550*/  WARPGROUP.ARRIVE ;  /* 0x00000000000079c5 */ /* 0x004fcc0000000000 */
[----:B------:R-:W-:Y:S03]  /*2560*/  IGMMA.64x256x32.S8.S8 R108, gdesc[UR4], R108, gsb0 ;  /* 0x06600000046c79f1 */ /* 0x000fe6000804106c */
[----:B------:R-:W-:Y:S02]  /*2570*/  WARPGROUP.DEPBAR.LE gsb0, 0x0 ;  /* 0x00008000000079c5 */ /* 0x000fe40000010000 */
[----:B------:R-:W-:Y:S04]  /*2580*/  STL.64 [R1], R108 ;  /* 0x0000006c01007387 */ /* 0x000fe80000100a00 */
        /* <DEDUP_REMOVED lines=63> */
[----:B0-----:R1:W5:Y:S04]  /*2980*/  LDL.LU R155, [R1+0x2b8] ;  /* 0x0002b800019b7983 */ /* 0x0013680000300800 */
[----:B------:R-:W2:Y:S04]  /*2990*/  LDL.LU.64 R150, [R1+0x2b0] ;  /* 0x0002b00001967983 */ /* 0x000ea80000300a00 */
        /* <DEDUP_REMOVED lines=20> */
[----:B------:R-:W2:Y:S01]  /*2ae0*/  LDL.LU.64 R108, [R1+0x208] ;  /* 0x00020800016c7983 */ /* 0x000ea20000300a00 */
[----:B------:R-:W-:Y:S01]  /*2af0*/  UIADD3 UR4, UR9, 0x202, URZ ;  /* 0x0000020209047890 */ /* 0x000fe2000fffe03f */
[----:B------:R-:W-:Y:S01]  /*2b00*/  UMOV UR5, 0x80000020 ;  /* 0x8000002000057882 */ /* 0x000fe20000000000 */
[----:B--2---:R-:W-:-:S07]  /*2b10*/  WARPGROUP.ARRIVE ;  /* 0x00000000000079c5 */ /* 0x004fce0000000000 */
[----:B------:R-:W-:Y:S03]  /*2b20*/  IGMMA.64x256x32.S8.S8 R24, gdesc[UR4], R24, gsb0 ;  /* 0x06600000041879f1 */ /* 0x000fe60008041018 */
[----:B------:R-:W-:Y:S02]  /*2b30*/  WARPGROUP.DEPBAR.LE gsb0, 0x0 ;  /* 0x00008000000079c5 */ /* 0x000fe40000010000 */
[----:B-1----:R-:W-:Y:S05]  /*2b40*/  @!P1 BRA `(.L_x_22) ;  /* 0x0000002000909947 */ /* 0x002fea0003800000 */
[----:B------:R-:W-:Y:S02]  /*2b50*/  UIADD3 UR4, UR39, 0x1, URZ ;  /* 0x0000000127047890 */ /* 0x000fe4000fffe03f */
[----:B------:R-:W-:Y:S02]  /*2b60*/  UMOV UR10, UR39 ;  /* 0x00000027000a7c82 */ /* 0x000fe40008000000 */
[----:B------:R-:W-:-:S04]  /*2b70*/  UISETP.NE.AND UP0, UPT, UR4, 0x4, UPT ;  /* 0x000000040400788c */ /* 0x000fc8000bf05270 */
[----:B------:R-:W-:Y:S02]  /*2b80*/  USEL UR5, URZ, 0x1, UP0 ;  /* 0x000000013f057887 */ /* 0x000fe40008000000 */
[----:B------:R-:W-:Y:S02]  /*2b90*/  USEL UR9, UR4, URZ, UP0 ;  /* 0x0000003f04097287 */ /* 0x000fe40008000000 */
[----:B------:R-:W-:-:S06]  /*2ba0*/  ULOP3.LUT UR5, UR38, UR5, URZ, 0x3c, !UPT ;  /* 0x0000000526057292 */ /* 0x000fcc000f8e3c3f */
[----:B------:R-:W-:-:S07]  /*2bb0*/  IMAD.U32 R2, RZ, RZ, UR5 ;  /* 0x00000005ff027e24 */ /* 0x000fce000f8e00ff */
.L_x_29:
[----:B------:R-:W-:Y:S05]  /*2bc0*/  @!P0 BRA `(.L_x_23) ;  /* 0x0000000000048947 */ /* 0x000fea0003800000 */
[----:B------:R-:W-:Y:S01]  /*2bd0*/  BPT.TRAP 0x1 ;  /* 0x000000040000795c */ /* 0x000fe20000300000 */
.L_x_23:
[----:B------:R-:W0:Y:S01]  /*2be0*/  S2UR UR5, SR_CgaCtaId ;  /* 0x00000000000579c3 */ /* 0x000e220000008800 */
[----:B------:R-:W-:Y:S01]  /*2bf0*/  UMOV UR4, 0x400 ;  /* 0x0000040000047882 */ /* 0x000fe20000000000 */
[----:B------:R-:W-:Y:S01]  /*2c00*/  IMAD.U32 R4, RZ, RZ, UR9 ;  /* 0x00000009ff047e24 */ /* 0x000fe2000f8e00ff */
[----:B------:R-:W-:Y:S01]  /*2c10*/  SHF.L.U32 R5, R2, 0x1f, RZ ;  /* 0x0000001f02057819 */ /* 0x000fe200000006ff */
[----:B0-----:R-:W-:-:S06]  /*2c20*/  ULEA UR4, UR5, UR4, 0x18 ;  /* 0x0000000405047291 */ /* 0x001fcc000f8ec03f */
[----:B------:R-:W-:-:S04]  /*2c30*/  IMAD.U32 R0, RZ, RZ, UR4 ;  /* 0x00000004ff007e24 */ /* 0x000fc8000f8e00ff */
[----:B------:R-:W-:-:S04]  /*2c40*/  IMAD R4, R4, 0x8, R0 ;  /* 0x0000000804047824 */ /* 0x000fc800078e0200 */
[----:B------:R0:W1:Y:S01]  /*2c50*/  SYNCS.PHASECHK.TRANS64.TRYWAIT P1, [R4+URZ], R5 ;  /* 0x00000005040075a7 */ /* 0x000062000802017f */
[----:B------:R-:W-:Y:S05]  /*2c60*/  @!P0 BRA `(.L_x_24) ;  /* 0x0000000000048947 */ /* 0x000fea0003800000 */
[----:B------:R-:W-:Y:S01]  /*2c70*/  BPT.TRAP 0x1 ;  /* 0x000000040000795c */ /* 0x000fe20000300000 */
.L_x_24:
[----:B-1----:R-:W-:Y:S05]  /*2c80*/  @P1 BRA `(.L_x_25) ;  /* 0x0000000000081947 */ /* 0x002fea0003800000 */
[----:B------:R-:W1:Y:S02]  /*2c90*/  SYNCS.PHASECHK.TRANS64.TRYWAIT P1, [R4+URZ], R5 ;  /* 0x00000005040075a7 */ /* 0x000e64000802017f */
[----:B-1----:R-:W-:Y:S05]  /*2ca0*/  @!P1 BRA `(.L_x_26) ;  /* 0x0000011800509947 */ /* 0x002fea0003800000 */
.L_x_25:
        /* <DEDUP_REMOVED lines=64> */
[----:B--2---:R-:W2:Y:S04]  /*30b0*/  LDL.LU.64 R24, [R1] ;  /* 0x0000000001187983 */ /* 0x004ea80000300a00 */
        /* <DEDUP_REMOVED lines=63> */
[----:B------:R-:W-:-:S02]  /*34b0*/  ULEA UR11, UR9, UR45, 0xa ;  /* 0x0000002d090b7291 */ /* 0x000fc4000f8e503f */
[----:B------:R-:W-:Y:S01]  /*34c0*/  ULEA UR12, UR9, UR8, 0xa ;  /* 0x00000008090c7291 */ /* 0x000fe2000f8e503f */
[----:B------:R-:W-:Y:S01]  /*34d0*/  UMOV UR5, 0x80000020 ;  /* 0x8000002000057882 */ /* 0x000fe20000000000 */
[----:B------:R-:W-:-:S03]  /*34e0*/  UMOV UR7, 0x80000020 ;  /* 0x8000002000077882 */ /* 0x000fc60000000000 */
[----:B------:R-:W-:Y:S02]  /*34f0*/  UMOV UR4, UR11 ;  /* 0x0000000b00047c82 */ /* 0x000fe40008000000 */
[----:B------:R-:W-:Y:S01]  /*3500*/  UMOV UR6, UR12 ;  /* 0x0000000c00067c82 */ /* 0x000fe20008000000 */
[----:B--2---:R-:W-:-:S06]  /*3510*/  WARPGROUP.ARRIVE ;  /* 0x00000000000079c5 */ /* 0x004fcc0000000000 */
[----:B------:R-:W-:Y:S03]  /*3520*/  IGMMA.64x256x32.S8.S8 R24, gdesc[UR4], R24, gsb0 ;  /* 0x06600000041879f1 */ /* 0x000fe60008041018 */
[----:B------:R-:W-:Y:S02]  /*3530*/  WARPGROUP.DEPBAR.LE gsb0, 0x0 ;  /* 0x00008000000079c5 */ /* 0x000fe40000010000 */
[----:B------:R-:W-:Y:S01]  /*3540*/  STL.64 [R1], R24 ;  /* 0x0000001801007387 */ /* 0x000fe20000100a00 */
[----:B01----:R-:W-:Y:S01]  /*3550*/  IMAD.MOV.U32 R5, RZ, RZ, R150 ;  /* 0x000000ffff057224 */ /* 0x003fe200078e0096 */
        /* <DEDUP_REMOVED lines=54> */
[----:B------:R0:W-:Y:S01]  /*38c0*/  STL [R1+0x70], R52 ;  /* 0x0000703401007387 */ /* 0x0001e20000100800 */
[----:B------:R-:W-:Y:S01]  /*38d0*/  IMAD.MOV.U32 R199, RZ, RZ, R115 ;  /* 0x000000ffffc77224 */ /* 0x000fe200078e0073 */
[----:B------:R-:W-:Y:S01]  /*38e0*/  MOV R172, R88 ;  /* 0x0000005800ac7202 */ /* 0x000fe20000000f00 */
[----:B------:R-:W-:Y:S01]  /*38f0*/  IMAD.MOV.U32 R197, RZ, RZ, R113 ;  /* 0x000000ffffc57224 */ /* 0x000fe200078e0071 */
[----:B------:R-:W2:Y:S01]  /*3900*/  LDL.LU.64 R150, [R1+0x4b8] ;  /* 0x0004b80001967983 */ /* 0x000ea20000300a00 */
        /* <DEDUP_REMOVED lines=28> */
[----:B------:R-:W-:-:S02]  /*3ad0*/  IMAD.MOV.U32 R179, RZ, RZ, R95 ;  /* 0x000000ffffb37224 */ /* 0x000fc400078e005f */
[----:B------:R-:W-:Y:S01]  /*3ae0*/  IMAD.MOV.U32 R176, RZ, RZ, R92 ;  /* 0x000000ffffb07224 */ /* 0x000fe200078e005c */
[----:B------:R-:W2:Y:S01]  /*3af0*/  LDL.LU.64 R134, [R1+0x478] ;  /* 0x0004780001867983 */ /* 0x000ea20000300a00 */
[----:B------:R-:W-:Y:S02]  /*3b00*/  IMAD.MOV.U32 R174, RZ, RZ, R90 ;  /* 0x000000ffffae7224 */ /* 0x000fe400078e005a */
[----:B------:R-:W-:Y:S01]  /*3b10*/  IMAD.MOV.U32 R175, RZ, RZ, R91 ;  /* 0x000000ffffaf7224 */ /* 0x000fe200078e005b */
[----:B------:R-:W2:Y:S01]  /*3b20*/  LDL.LU.64 R132, [R1+0x470] ;  /* 0x0004700001847983 */ /* 0x000ea20000300a00 */
[----:B------:R-:W-:Y:S02]  /*3b30*/  IMAD.MOV.U32 R173, RZ, RZ, R89 ;  /* 0x000000ffffad7224 */ /* 0x000fe400078e0059 */
        /* <DEDUP_REMOVED lines=41> */
[----:B------:R-:W-:-:S03]  /*3dd0*/  IMAD.MOV.U32 R233, RZ, RZ, R55 ;  /* 0x000000ffffe97224 */ /* 0x000fc600078e0037 */
        /* <DEDUP_REMOVED lines=25> */
[----:B0-----:R-:W2:Y:S04]  /*3f70*/  LDL.LU.64 R52, [R1+0x330] ;  /* 0x0003300001347983 */ /* 0x001ea80000300a00 */
        /* <DEDUP_REMOVED lines=15> */
[----:B------:R-:W-:-:S02]  /*4070*/  UMOV UR5, 0x80000020 ;  /* 0x8000002000057882 */ /* 0x000fc40000000000 */
[----:B-----5:R-:W-:Y:S01]  /*4080*/  STL [R1+0x2b8], R155 ;  /* 0x0002b89b01007387 */ /* 0x020fe20000100800 */
[----:B--2---:R-:W-:-:S06]  /*4090*/  WARPGROUP.ARRIVE ;  /* 0x00000000000079c5 */ /* 0x004fcc0000000000 */
[----:B------:R-:W-:Y:S03]  /*40a0*/  IGMMA.64x256x32.S8.S8 R24, gdesc[UR4], R24, gsb0 ;  /* 0x06600000041879f1 */ /* 0x000fe60008041018 */
        /* <DEDUP_REMOVED lines=61> */
[----:B------:R-:W-:-:S02]  /*4480*/  IMAD.MOV.U32 R143, RZ, RZ, R229 ;  /* 0x000000ffff8f7224 */ /* 0x000fc400078e00e5 */
[----:B------:R-:W-:Y:S01]  /*4490*/  IMAD.MOV.U32 R144, RZ, RZ, R228 ;  /* 0x000000ffff907224 */ /* 0x000fe200078e00e4 */
[----:B------:R-:W-:Y:S01]  /*44a0*/  MOV R228, R11 ;  /* 0x0000000b00e47202 */ /* 0x000fe20000000f00 */
[----:B------:R-:W-:Y:S02]  /*44b0*/  IMAD.MOV.U32 R146, RZ, RZ, R226 ;  /* 0x000000ffff927224 */ /* 0x000fe400078e00e2 */
[----:B------:R-:W-:Y:S02]  /*44c0*/  IMAD.MOV.U32 R147, RZ, RZ, R225 ;  /* 0x000000ffff937224 */ /* 0x000fe400078e00e1 */
[----:B------:R-:W-:Y:S01]  /*44d0*/  IMAD.MOV.U32 R148, RZ, RZ, R224 ;  /* 0x000000ffff947224 */ /* 0x000fe200078e00e0 */
[----:B------:R-:W-:Y:S01]  /*44e0*/  MOV R224, R15 ;  /* 0x0000000f00e07202 */ /* 0x000fe20000000f00 */
[----:B------:R-:W-:Y:S02]  /*44f0*/  IMAD.MOV.U32 R150, RZ, RZ, R222 ;  /* 0x000000ffff967224 */ /* 0x000fe400078e00de */
[----:B------:R-:W-:-:S02]  /*4500*/  IMAD.MOV.U32 R151, RZ, RZ, R221 ;  /* 0x000000ffff977224 */ /* 0x000fc400078e00dd */
[----:B------:R-:W-:Y:S01]  /*4510*/  IMAD.MOV.U32 R155, RZ, RZ, R220 ;  /* 0x000000ffff9b7224 */ /* 0x000fe200078e00dc */
[----:B------:R-:W-:Y:S01]  /*4520*/  MOV R220, R23 ;  /* 0x0000001700dc7202 */ /* 0x000fe20000000f00 */
        /* <DEDUP_REMOVED lines=11> */
[----:B------:R-:W-:Y:S01]  /*45e0*/  IMAD.MOV.U32 R235, RZ, RZ, R4 ;  /* 0x000000ffffeb7224 */ /* 0x000fe200078e0004 */
[----:B------:R-:W-:Y:S02]  /*45f0*/  UIADD3 UR4, UR11, 0x2, URZ ;  /* 0x000000020b047890 */ /* 0x000fe4000fffe03f */
[----:B------:R-:W-:Y:S01]  /*4600*/  UIADD3 UR6, UR12, 0x2, URZ ;  /* 0x000000020c067890 */ /* 0x000fe2000fffe03f */
[----:B------:R-:W-:Y:S01]  /*4610*/  UMOV UR5, 0x80000020 ;  /* 0x8000002000057882 */ /* 0x000fe20000000000 */
[----:B------:R-:W-:Y:S01]  /*4620*/  UMOV UR7, 0x80000020 ;  /* 0x8000002000077882 */ /* 0x000fe20000000000 */
        /* <DEDUP_REMOVED lines=96> */
[----:B------:R-:W-:Y:S01]  /*4c30*/  BPT.TRAP 0x1 ;  /* 0x000000040000795c */ /* 0x000fe20000300000 */
.L_x_27:
[----:B------:R-:W-:Y:S01]  /*4c40*/  ISETP.NE.AND P1, PT, R19, RZ, PT ;  /* 0x000000ff1300720c */ /* 0x000fe20003f25270 */
[----:B------:R-:W-:Y:S01]  /*4c50*/  UISETP.GT.U32.AND UP0, UPT, UR40, 0x1, UPT ;  /* 0x000000012800788c */ /* 0x000fe2000bf04070 */
[----:B------:R-:W-:-:S11]  /*4c60*/  MOV R4, UR10 ;  /* 0x0000000a00047c02 */ /* 0x000fd60008000f00 */
[----:B------:R-:W-:-:S04]  /*4c70*/  @P1 IMAD R4, R4, 0x8, R0 ;  /* 0x0000000804041824 */ /* 0x000fc800078e0200 */
[----:B------:R-:W-:-:S05]  /*4c80*/  @P1 VIADD R4, R4, 0x20 ;  /* 0x0000002004041836 */ /* 0x000fca0000000000 */
[----:B-----5:R-:W-:-:S04]  /*4c90*/  @P1 PRMT R4, R155, 0x654, R4 ;  /* 0x000006549b041816 */ /* 0x020fc80000000004 */
[----:B------:R0:W-:Y:S01]  /*4ca0*/  @P1 SYNCS.ARRIVE.TRANS64.RED.A1T0 RZ, [R4+URZ], RZ ;  /* 0x000000ff04ff19a7 */ /* 0x0001e2000810043f */
[----:B------:R-:W-:-:S13]  /*4cb0*/  PLOP3.LUT P1, PT, PT, PT, UP0, 0x80, 0x0 ;  /* 0x000000000000781c */ /* 0x000fda0003f2f008 */
[----:B0-----:R-:W-:Y:S05]  /*4cc0*/  @P1 BRA `(.L_x_28) ;  /* 0x0000000000041947 */ /* 0x001fea0003800000 */
[----:B------:R-:W-:Y:S01]  /*4cd0*/  BPT.TRAP 0x1 ;  /* 0x000000040000795c */ /* 0x000fe20000300000 */
.L_x_28:
[----:B------:R-:W-:Y:S01]  /*4ce0*/  UIADD3 UR9, UR9, 0x1, URZ ;  /* 0x0000000109097890 */ /* 0x000fe2000fffe03f */
[C---:B------:R-:W-:Y:S01]  /*4cf0*/  ISETP.GT.AND P1, PT, R3.reuse, 0x1, PT ;  /* 0x000000010300780c */ /* 0x040fe20003f24270 */
[----:B------:R-:W-:Y:S01]  /*4d00*/  UIADD3 UR10, UR10, 0x1, URZ ;  /* 0x000000010a0a7890 */ /* 0x000fe2000fffe03f */
[----:B------:R-:W-:Y:S01]  /*4d10*/  VIADD R3, R3, 0xffffffff ;  /* 0xffffffff03037836 */ /* 0x000fe20000000000 */
[----:B------:R-:W-:Y:S02]  /*4d20*/  UISETP.NE.AND UP0, UPT, UR9, 0x4, UPT ;  /* 0x000000040900788c */ /* 0x000fe4000bf05270 */
[----:B------:R-:W-:Y:S02]  /*4d30*/  UISETP.NE.AND UP1, UPT, UR10, 0x4, UPT ;  /* 0x000000040a00788c */ /* 0x000fe4000bf25270 */
[----:B------:R-:W-:Y:S02]  /*4d40*/  USEL UR4, URZ, 0x1, UP0 ;  /* 0x000000013f047887 */ /* 0x000fe40008000000 */
[----:B------:R-:W-:-:S02]  /*4d50*/  USEL UR9, UR9, URZ, UP0 ;  /* 0x0000003f09097287 */ /* 0x000fc40008000000 */
[----:B------:R-:W-:Y:S02]  /*4d60*/  USEL UR10, UR10, URZ, UP1 ;  /* 0x0000003f0a0a7287 */ /* 0x000fe40008800000 */
[----:B------:R-:W-:Y:S01]  /*4d70*/  LOP3.LUT R2, R2, UR4, RZ, 0x3c, !PT ;  /* 0x0000000402027c12 */ /* 0x000fe2000f8e3cff */
[----:B------:R-:W-:Y:S09]  /*4d80*/  @P1 BRA `(.L_x_29) ;  /* 0xffffffdc008c1947 */ /* 0x000ff2000383ffff */
.L_x_22:
[----:B------:R-:W0:Y:S02]  /*4d90*/  LDC R2, c[0x0][0x28c] ;  /* 0x0000a300ff027b82 */ /* 0x000e240000000800 */
[----:B0-----:R-:W-:-:S13]  /*4da0*/  ISETP.GE.AND P1, PT, R2, 0x1, PT ;  /* 0x000000010200780c */ /* 0x001fda0003f26270 */
[----:B------:R-:W-:Y:S05]  /*4db0*/  @!P1 BRA `(.L_x_30) ;  /* 0x0000000000449947 */ /* 0x000fea0003800000 */
[----:B------:R-:W-:Y:S05]  /*4dc0*/  @!P0 BRA `(.L_x_31) ;  /* 0x0000000000048947 */ /* 0x000fea0003800000 */
[----:B------:R-:W-:Y:S01]  /*4dd0*/  BPT.TRAP 0x1 ;  /* 0x000000040000795c */ /* 0x000fe20000300000 */
.L_x_31:
[----:B------:R-:W-:Y:S01]  /*4de0*/  ISETP.NE.AND P0, PT, R19, RZ, PT ;  /* 0x000000ff1300720c */ /* 0x000fe20003f05270 */
[----:B------:R-:W-:-:S12]  /*4df0*/  UISETP.LT.AND UP1, UPT, UR44, 0x1, UPT ;  /* 0x000000012c00788c */ /* 0x000fd8000bf21270 */
[----:B------:R-:W-:-:S05]  /*4e00*/  VOTEU.ANY UP0, P0 ;  /* 0x00000000003f7886 */ /* 0x000fca0000000100 */
[----:B------:R-:W-:-:S04]  /*4e10*/  @UP0 USEL UR4, UR44, 0x1, UP1 ;  /* 0x000000012c040887 */ /* 0x000fc80008800000 */
[----:B------:R-:W-:Y:S02]  /*4e20*/  @UP0 UIADD3 UR4, UR39, UR44, -UR4 ;  /* 0x0000002c27040290 */ /* 0x000fe4000fffe804 */
[----:B------:R-:W-:-:S04]  /*4e30*/  UISETP.GT.U32.AND UP0, UPT, UR40, 0x1, UPT ;  /* 0x000000012800788c */ /* 0x000fc8000bf04070 */
[----:B------:R-:W-:-:S05]  /*4e40*/  MOV R2, UR4 ;  /* 0x0000000400027c02 */ /* 0x000fca0008000f00 */
[----:B------:R-:W-:-:S05]  /*4e50*/  @P0 IMAD.SHL.U32 R2, R2, 0x8, RZ ;  /* 0x0000000802020824 */ /* 0x000fca00078e00ff */
[----:B------:R-:W-:-:S04]  /*4e60*/  @P0 LOP3.LUT R2, R2, 0x18, RZ, 0xc0, !PT ;  /* 0x0000001802020812 */ /* 0x000fc800078ec0ff */
[----:B------:R-:W-:-:S04]  /*4e70*/  @P0 IADD3 R0, R0, 0x20, R2 ;  /* 0x0000002000000810 */ /* 0x000fc80007ffe002 */
[----:B-----5:R-:W-:-:S04]  /*4e80*/  @P0 PRMT R0, R155, 0x654, R0 ;  /* 0x000006549b000816 */ /* 0x020fc80000000000 */
[----:B------:R0:W-:Y:S01]  /*4e90*/  @P0 SYNCS.ARRIVE.TRANS64.RED.A1T0 RZ, [R0+URZ], RZ ;  /* 0x000000ff00ff09a7 */ /* 0x0001e2000810043f */
[----:B------:R-:W-:-:S13]  /*4ea0*/  PLOP3.LUT P0, PT, PT, PT, UP0, 0x80, 0x0 ;  /* 0x000000000000781c */ /* 0x000fda0003f0f008 */
[----:B0-----:R-:W-:Y:S05]  /*4eb0*/  @P0 BRA `(.L_x_30) ;  /* 0x0000000000040947 */ /* 0x001fea0003800000 */
[----:B------:R-:W-:Y:S01]  /*4ec0*/  BPT.TRAP 0x1 ;  /* 0x000000040000795c */ /* 0x000fe20000300000 */
.L_x_30:
[----:B------:R-:W0:Y:S01]  /*4ed0*/  S2R R6, SR_TID.X ;  /* 0x0000000000067919 */ /* 0x000e220000002100 */
[----:B------:R-:W-:Y:S01]  /*4ee0*/  MOV R13, 0x6540 ;  /* 0x00006540000d7802 */ /* 0x000fe20000000f00 */
[----:B------:R-:W-:Y:S02]  /*4ef0*/  UIMAD.WIDE UR8, UR41, 0x100, URZ ;  /* 0x00000100290878a5 */ /* 0x000fe4000f8e023f */
[----:B------:R-:W-:Y:S01]  /*4f00*/  USHF.R.S32.HI UR10, URZ, 0x1f, UR43 ;  /* 0x0000001f3f0a7899 */ /* 0x000fe2000801142b */
[----:B------:R-:W-:Y:S01]  /*4f10*/  ULDC.64 UR6, c[0x0][0x5d0] ;  /* 0x0001740000067ab9 */ /* 0x000fe20000000a00 */
[----:B------:R-:W-:Y:S02]  /*4f20*/  UIADD3 UR39, UR44, UR39, URZ ;  /* 0x000000272c277290 */ /* 0x000fe4000fffe03f */
[----:B------:R-:W-:Y:S02]  /*4f30*/  UIMAD UR4, UR10, UR6, URZ ;  /* 0x000000060a0472a4 */ /* 0x000fe4000f8e023f */
[----:B------:R-:W-:-:S02]  /*4f40*/  USHF.L.U32 UR41, UR41, 0x8, URZ ;  /* 0x0000000829297899 */ /* 0x000fc4000800063f */
[----:B------:R-:W-:Y:S01]  /*4f50*/  UIMAD UR4, UR43, UR7, UR4 ;  /* 0x000000072b0472a4 */ /* 0x000fe2000f8e0204 */
[----:B------:R-:W-:Y:S01]  /*4f60*/  ULDC UR5, c[0x0][0x284] ;  /* 0x0000a10000057ab9 */ /* 0x000fe20000000800 */
[----:B------:R-:W-:Y:S01]  /*4f70*/  UISETP.GT.U32.AND UP0, UPT, UR39, 0x3, UPT ;  /* 0x000000032700788c */ /* 0x000fe2000bf04070 */
[----:B------:R-:W-:-:S03]  /*4f80*/  IMAD.U32 R154, RZ, RZ, UR5 ;  /* 0x00000005ff9a7e24 */ /* 0x000fc6000f8e00ff */
[----:B------:R-:W-:Y:S01]  /*4f90*/  UISETP.LT.U32.AND UP0, UPT, UR44, 0x4, UP0 ;  /* 0x000000042c00788c */ /* 0x000fe20008701070 */
[--C-:B0-----:R-:W-:Y:S01]  /*4fa0*/  SHF.R.U32.HI R2, RZ, 0x7, R6.reuse ;  /* 0x00000007ff027819 */ /* 0x101fe20000011606 */
[----:B------:R-:W-:Y:S01]  /*4fb0*/  IMAD.SHL.U32 R12, R6, 0x2, RZ ;  /* 0x00000002060c7824 */ /* 0x000fe200078e00ff */
[----:B------:R-:W-:Y:S02]  /*4fc0*/  SHF.R.U32.HI R3, RZ, 0x2, R6 ;  /* 0x00000002ff037819 */ /* 0x000fe40000011606 */
[----:B------:R-:W-:Y:S02]  /*4fd0*/  LOP3.LUT R2, R2, 0x1, RZ, 0xc0, !PT ;  /* 0x0000000102027812 */ /* 0x000fe400078ec0ff */
[----:B------:R-:W-:Y:S02]  /*4fe0*/  LOP3.LUT R4, R6, 0x60, RZ, 0xc0, !PT ;  /* 0x0000006006047812 */ /* 0x000fe400078ec0ff */
[----:B------:R-:W-:Y:S01]  /*4ff0*/  LOP3.LUT R3, R3, 0x7, RZ, 0xc0, !PT ;  /* 0x0000000703037812 */ /* 0x000fe200078ec0ff */
[----:B------:R-:W-:Y:S01]  /*5000*/  IMAD.SHL.U32 R160, R2, 0x40, RZ ;  /* 0x0000004002a07824 */ /* 0x000fe200078e00ff */
[----:B------:R-:W-:-:S02]  /*5010*/  LOP3.LUT R12, R12, 0x6, RZ, 0xc0, !PT ;  /* 0x000000060c0c7812 */ /* 0x000fc400078ec0ff */
[----:B------:R-:W-:Y:S02]  /*5020*/  SHF.R.U32.HI R4, RZ, 0x1, R4 ;  /* 0x00000001ff047819 */ /* 0x000fe40000011604 */
[--C-:B------:R-:W-:Y:S02]  /*5030*/  LOP3.LUT R160, R160, 0x40, R3.reuse, 0xe2, !PT ;  /* 0x00000040a0a07812 */ /* 0x100fe400078ee203 */
[----:B------:R-:W-:Y:S01]  /*5040*/  PRMT R12, R12, R13, UR42 ;  /* 0x0000002a0c0c7e16 */ /* 0x000fe2000800000d */
[----:B------:R-:W-:Y:S01]  /*5050*/  USHF.L.U32 UR42, UR42, 0x8, URZ ;  /* 0x000000082a2a7899 */ /* 0x000fe2000800063f */
[----:B------:R-:W-:Y:S02]  /*5060*/  IADD3 R0, RZ, -R4, -R3 ;  /* 0x80000004ff007210 */ /* 0x000fe40007ffe803 */
[----:B------:R-:W-:Y:S01]  /*5070*/  LOP3.LUT R160, R160, UR8, R4, 0xfe, !PT ;  /* 0x00000008a0a07c12 */ /* 0x000fe2000f8efe04 */
[----:B------:R-:W-:Y:S01]  /*5080*/  IMAD.U32 R4, RZ, RZ, UR6 ;  /* 0x00000006ff047e24 */ /* 0x000fe2000f8e00ff */
[----:B------:R-:W-:Y:S01]  /*5090*/  SHF.R.S32.HI R13, RZ, 0x1f, R12 ;  /* 0x0000001fff0d7819 */ /* 0x000fe2000001140c */
[----:B------:R-:W-:Y:S01]  /*50a0*/  ULDC UR6, c[0x0][0x288] ;  /* 0x0000a20000067ab9 */ /* 0x000fe20000000800 */
[----:B------:R-:W-:Y:S01]  /*50b0*/  IMAD R0, R2, -0x40, R0 ;  /* 0xffffffc002007824 */ /* 0x000fe200078e0200 */
[----:B------:R-:W-:Y:S01]  /*50c0*/  UISETP.GE.AND UP1, UPT, UR42, UR6, UPT ;  /* 0x000000062a00728c */ /* 0x000fe2000bf26270 */
[----:B------:R-:W-:Y:S01]  /*50d0*/  MOV R3, 0xfffffffe ;  /* 0xfffffffe00037802 */ /* 0x000fe20000000f00 */
[----:B------:R-:W-:-:S02]  /*50e0*/  IMAD.WIDE.U32 R4, R4, UR43, R12 ;  /* 0x0000002b04047c25 */ /* 0x000fc4000f8e000c */
[----:B------:R-:W-:Y:S02]  /*50f0*/  UISETP.GE.OR UP1, UPT, UR41, UR5, UP1 ;  /* 0x000000052900728c */ /* 0x000fe40008f26670 */
[----:B------:R-:W-:Y:S01]  /*5100*/  IADD3 R154, R154, -UR41, R0 ;  /* 0x800000299a9a7c10 */ /* 0x000fe2000fffe000 */
[----:B------:R-:W-:Y:S01]  /*5110*/  VIADD R5, R5, UR4 ;  /* 0x0000000405057c36 */ /* 0x000fe20008000000 */
[----:B------:R-:W-:Y:S01]  /*5120*/  USHF.R.U32.HI UR4, URZ, 0x2, UR39 ;  /* 0x000000023f047899 */ /* 0x000fe20008011627 */
[----:B------:R-:W-:Y:S01]  /*5130*/  LOP3.LUT R0, R6, 0x3, RZ, 0xc0, !PT ;  /* 0x0000000306007812 */ /* 0x000fe200078ec0ff */
[----:B------:R-:W-:Y:S01]  /*5140*/  USEL UR5, URZ, 0x1, !UP0 ;  /* 0x000000013f057887 */ /* 0x000fe2000c000000 */
[----:B------:R-:W-:Y:S01]  /*5150*/  PLOP3.LUT P0, PT, PT, PT, UP1, 0x80, 0x0 ;  /* 0x000000000000781c */ /* 0x000fe20003f0f018 */
[----:B------:R-:W-:Y:S02]  /*5160*/  ULOP3.LUT UR4, UR4, 0x1, URZ, 0xc0, !UPT ;  /* 0x0000000104047892 */ /* 0x000fe4000f8ec03f */
[----:B------:R-:W-:Y:S01]  /*5170*/  IMAD R0, R0, R3, UR6 ;  /* 0x0000000600007e24 */ /* 0x000fe2000f8e0203 */
[----:B------:R-:W-:-:S02]  /*5180*/  ULOP3.LUT UR39, UR39, 0x3, URZ, 0xc0, !UPT ;  /* 0x0000000327277892 */ /* 0x000fc4000f8ec03f */
[----:B------:R-:W-:Y:S01]  /*5190*/  UISETP.NE.U32.AND UP2, UPT, UR4, 0x1, UPT ;  /* 0x000000010400788c */ /* 0x000fe2000bf45070 */
[----:B------:R-:W-:Y:S01]  /*51a0*/  VIADD R0, R0, -UR42 ;  /* 0x8000002a00007c36 */ /* 0x000fe20008000000 */
[----:B------:R-:W-:Y:S02]  /*51b0*/  UMOV UR41, 0xffffffff ;  /* 0xffffffff00297882 */ /* 0x000fe40000000000 */
[----:B------:R-:W-:-:S04]  /*51c0*/  UISETP.GT.U32.AND UP2, UPT, UR44, 0x3, !UP2 ;  /* 0x000000032c00788c */ /* 0x000fc8000d744070 */
[----:B------:R-:W-:-:S04]  /*51d0*/  USEL UR4, URZ, 0x1, !UP2 ;  /* 0x000000013f047887 */ /* 0x000fc8000d000000 */
[----:B------:R-:W-:Y:S01]  /*51e0*/  ULOP3.LUT UR38, UR4, UR38, UR5, 0x96, !UPT ;  /* 0x0000002604267292 */ /* 0x000fe2000f8e9605 */
[----:B------:R-:W-:Y:S11]  /*51f0*/  @P0 BRA `(.L_x_32) ;  /* 0x000000d000f80947 */ /* 0x000ff60003800000 */
[----:B------:R-:W0:Y:S01]  /*5200*/  LDC.64 R2, c[0x0][0x5c8] ;  /* 0x00017200ff027b82 */ /* 0x000e220000000a00 */
[----:B------:R-:W-:Y:S01]  /*5210*/  ULDC.64 UR4, c[0x0][0x5c0] ;  /* 0x0001700000047ab9 */ /* 0x000fe20000000a00 */
[----:B------:R-:W-:Y:S01]  /*5220*/  BSSY B0, `(.L_x_32) ;  /* 0x0000d3b000007945 */ /* 0x000fe20003800000 */
[C---:B0-----:R-:W-:Y:S01]  /*5230*/  IMAD R6, R2.reuse, UR9, RZ ;  /* 0x0000000902067c24 */ /* 0x041fe2000f8e02ff */
[----:B------:R-:W-:Y:S01]  /*5240*/  SHF.L.U64.HI R9, R2, 0x3, R3 ;  /* 0x0000000302097819 */ /* 0x000fe20000010203 */
[----:B------:R-:W-:-:S04]  /*5250*/  IMAD.WIDE.U32 R4, R160, R2, R4 ;  /* 0x00000002a0047225 */ /* 0x000fc800078e0004 */
[----:B------:R-:W-:Y:S01]  /*5260*/  IMAD R6, R160, R3, R6 ;  /* 0x00000003a0067224 */ /* 0x000fe200078e0206 */
[----:B------:R-:W-:Y:S01]  /*5270*/  IADD3 R4, P0, R4, UR4, RZ ;  /* 0x0000000404047c10 */ /* 0x000fe2000ff1e0ff */
[----:B------:R-:W-:Y:S02]  /*5280*/  IMAD.SHL.U32 R8, R2, 0x8, RZ ;  /* 0x0000000802087824 */ /* 0x000fe400078e00ff */
[----:B------:R-:W-:-:S03]  /*5290*/  IMAD.IADD R6, R5, 0x1, R6 ;  /* 0x0000000105067824 */ /* 0x000fc600078e0206 */
[-C--:B------:R-:W-:Y:S02]  /*52a0*/  IADD3 R10, P1, R8, R4.reuse, RZ ;  /* 0x00000004080a7210 */ /* 0x080fe40007f3e0ff */
[----:B------:R-:W-:Y:S02]  /*52b0*/  IADD3.X R5, R6, UR5, RZ, P0, !PT ;  /* 0x0000000506057c10 */ /* 0x000fe400087fe4ff */
[C---:B------:R-:W-:Y:S02]  /*52c0*/  LEA R6, P0, R2.reuse, R4, 0x7 ;  /* 0x0000000402067211 */ /* 0x040fe400078038ff */
[-C--:B------:R-:W-:Y:S02]  /*52d0*/  IADD3.X R11, R9, R5.reuse, RZ, P1, !PT ;  /* 0x00000005090b7210 */ /* 0x080fe40000ffe4ff */
[----:B------:R-:W-:Y:S02]  /*52e0*/  LEA.HI.X R7, R2, R5, R3, 0x7, P0 ;  /* 0x0000000502077211 */ /* 0x000fe400000f3c03 */
[----:B-----5:R-:W-:-:S02]  /*52f0*/  ISETP.NE.AND P0, PT, R18, RZ, PT ;  /* 0x000000ff1200720c */ /* 0x020fc40003f05270 */
[----:B------:R-:W-:-:S05]  /*5300*/  IADD3 R8, P2, R8, R6, RZ ;  /* 0x0000000608087210 */ /* 0x000fca0007f5e0ff */
[----:B------:R-:W-:-:S06]  /*5310*/  IMAD.X R9, R9, 0x1, R7, P2 ;  /* 0x0000000109097824 */ /* 0x000fcc00010e0607 */
[----:B------:R-:W-:Y:S05]  /*5320*/  @!P0 BRA `(.L_x_33) ;  /* 0x0000009800988947 */ /* 0x000fea0003800000 */
[----:B------:R-:W0:Y:S01]  /*5330*/  LDC.64 R20, c[0x0][0x5b0] ;  /* 0x00016c00ff147b82 */ /* 0x000e220000000a00 */
[----:B------:R-:W-:Y:S01]  /*5340*/  ULDC.64 UR6, c[0x0][0x5b8] ;  /* 0x00016e0000067ab9 */ /* 0x000fe20000000a00 */
[----:B------:R-:W-:Y:S01]  /*5350*/  ISETP.GE.AND P1, PT, R154, 0x1, PT ;  /* 0x000000019a00780c */ /* 0x000fe20003f26270 */
[----:B------:R-:W-:Y:S02]  /*5360*/  UIMAD UR4, UR10, UR6, URZ ;  /* 0x000000060a0472a4 */ /* 0x000fe4000f8e023f */
[----:B------:R-:W-:Y:S01]  /*5370*/  IMAD.U32 R156, RZ, RZ, UR6 ;  /* 0x00000006ff9c7e24 */ /* 0x000fe2000f8e00ff */
[----:B------:R-:W-:Y:S01]  /*5380*/  BSSY B1, `(.L_x_34) ;  /* 0x000000e000017945 */ /* 0x000fe20003800000 */
[----:B------:R-:W-:Y:S01]  /*5390*/  ISETP.LT.OR P2, PT, R0, 0x1, !P1 ;  /* 0x000000010000780c */ /* 0x000fe20004f41670 */
[----:B------:R-:W-:Y:S01]  /*53a0*/  UIMAD UR4, UR43, UR7, UR4 ;  /* 0x000000072b0472a4 */ /* 0x000fe2000f8e0204 */
[----:B------:R-:W1:Y:S01]  /*53b0*/  LDC.64 R22, c[0x0][0x5a8] ;  /* 0x00016a00ff167b82 */ /* 0x000e620000000a00 */
[----:B------:R-:W-:-:S04]  /*53c0*/  IMAD.WIDE.U32 R156, R156, UR43, R12 ;  /* 0x0000002b9c9c7c25 */ /* 0x000fc8000f8e000c */
[----:B------:R-:W-:Y:S01]  /*53d0*/  VIADD R153, R157, UR4 ;  /* 0x000000049d997c36 */ /* 0x000fe20008000000 */
[----:B------:R-:W-:Y:S01]  /*53e0*/  MOV R152, R156 ;  /* 0x0000009c00987202 */ /* 0x000fe20000000f00 */
[----:B0-----:R-:W-:-:S04]  /*53f0*/  IMAD R161, R20, UR9, RZ ;  /* 0x0000000914a17c24 */ /* 0x001fc8000f8e02ff */
[----:B------:R-:W-:-:S04]  /*5400*/  IMAD.WIDE.U32 R2, R160, R20, R152 ;  /* 0x00000014a0027225 */ /* 0x000fc800078e0098 */
[----:B------:R-:W-:Y:S01]  /*5410*/  IMAD R161, R160, R21, R161 ;  /* 0x00000015a0a17224 */ /* 0x000fe200078e02a1 */
[----:B-1----:R-:W-:-:S04]  /*5420*/  IADD3 R14, P0, R2, R22, RZ ;  /* 0x00000016020e7210 */ /* 0x002fc80007f1e0ff */
[----:B------:R-:W-:Y:S01]  /*5430*/  IADD3.X R15, R23, R3, R161, P0, !PT ;  /* 0x00000003170f7210 */ /* 0x000fe200007fe4a1 */
[----:B------:R-:W-:Y:S08]  /*5440*/  @P2 BRA `(.L_x_35) ;  /* 0x0000000000042947 */ /* 0x000ff00003800000 */
[----:B------:R0:W5:Y:S02]  /*5450*/  LDG.E.U8 R16, desc[UR36][R14.64] ;  /* 0x000000240e107981 */ /* 0x000164000c1e1100 */
.L_x_35:
[----:B------:R-:W-:Y:S05]  /*5460*/  BSYNC B1 ;  /* 0x0000000000017941 */ /* 0x000fea0003800000 */
.L_x_34:
[----:B------:R-:W2:Y:S01]  /*5470*/  LDL.LU R3, [R1] ;  /* 0x0000000001037983 */ /* 0x000ea20000300800 */
[----:B-----5:R-:W-:Y:S01]  /*5480*/  LOP3.LUT R2, R16, 0xffff, RZ, 0xc0, !PT ;  /* 0x0000ffff10027812 */ /* 0x020fe200078ec0ff */
[----:B------:R-:W-:Y:S01]  /*5490*/  BSSY B1, `(.L_x_36) ;  /* 0x000000a000017945 */ /* 0x000fe20003800000 */
[----:B------:R-:W-:Y:S02]  /*54a0*/  ISETP.LT.OR P0, PT, R0, 0x2, !P1 ;  /* 0x000000020000780c */ /* 0x000fe40004f01670 */
[----:B------:R-:W-:-:S05]  /*54b0*/  PRMT R2, R2, 0x8880, RZ ;  /* 0x0000888002027816 */ /* 0x000fca00000000ff */
[----:B------:R-:W-:-:S04]  /*54c0*/  IMAD R2, R2, R18, RZ ;  /* 0x0000001202027224 */ /* 0x000fc800078e02ff */
[----:B--2---:R-:W-:-:S05]  /*54d0*/  @!P2 IMAD R3, R3, R17, R2 ;  /* 0x000000110303a224 */ /* 0x004fca00078e0202 */
[----:B------:R1:W-:Y:S01]  /*54e0*/  @!P2 STG.E.U8 desc[UR36][R4.64], R3 ;  /* 0x000000030400a986 */ /* 0x0003e2000c101124 */
[----:B------:R-:W-:Y:S05]  /*54f0*/  @P0 BRA `(.L_x_37) ;  /* 0x00000000000c0947 */ /* 0x000fea0003800000 */
[----:B------:R-:W2:Y:S02]  /*5500*/  LDG.E.U8 R16, desc[UR36][R14.64+0x1] ;  /* 0x000001240e107981 */ /* 0x000ea4000c1e1100 */
[----:B--2---:R-:W-:-:S05]  /*5510*/  PRMT R2, R16, 0x8880, RZ ;  /* 0x0000888010027816 */ /* 0x004fca00000000ff */
[----:B------:R-:W-:-:S07]  /*5520*/  IMAD R2, R2, R18, RZ ;  /* 0x0000001202027224 */ /* 0x000fce00078e02ff */
.L_x_37:
[----:B------:R-:W-:Y:S05]  /*5530*/  BSYNC B1 ;  /* 0x0000000000017941 */ /* 0x000fea0003800000 */
.L_x_36:
[----:B-1----:R-:W2:Y:S01]  /*5540*/  LDL.LU R3, [R1+0x4] ;  /* 0x0000040001037983 */ /* 0x002ea20000300800 */
[C---:B------:R-:W-:Y:S01]  /*5550*/  SHF.L.U64.HI R159, R20.reuse, 0x3, R21 ;  /* 0x00000003149f7819 */ /* 0x040fe20000010215 */
[----:B------:R-:W-:Y:S01]  /*5560*/  IMAD.SHL.U32 R158, R20, 0x8, RZ ;  /* 0x00000008149e7824 */ /* 0x000fe200078e00ff */
[----:B------:R-:W-:Y:S03]  /*5570*/  BSSY B1, `(.L_x_38) ;  /* 0x000000d000017945 */ /* 0x000fe60003800000 */
[----:B------:R-:W-:-:S04]  /*5580*/  IMAD.WIDE.U32 R12, R160, R20, R158 ;  /* 0x00000014a00c7225 */ /* 0x000fc800078e009e */
[----:B------:R-:W-:Y:S01]  /*5590*/  IMAD.IADD R161, R161, 0x1, R13 ;  /* 0x00000001a1a17824 */ /* 0x000fe200078e020d */
[----:B------:R-:W-:-:S04]  /*55a0*/  IADD3 R12, P2, P3, R156, R22, R12 ;  /* 0x000000169c0c7210 */ /* 0x000fc80007b5e00c */
[----:B------:R-:W-:Y:S01]  /*55b0*/  IADD3.X R13, R153, R23, R161, P2, P3 ;  /* 0x00000017990d7210 */ /* 0x000fe200017e64a1 */
[----:B--2---:R-:W-:-:S05]  /*55c0*/  @!P0 IMAD R3, R3, R17, R2 ;  /* 0x0000001103038224 */ /* 0x004fca00078e0202 */
[----:B------:R1:W-:Y:S01]  /*55d0*/  @!P0 STG.E.U8 desc[UR36][R4.64+0x1], R3 ;  /* 0x0000010304008986 */ /* 0x0003e2000c101124 */
[----:B------:R-:W-:-:S04]  /*55e0*/  ISETP.GE.AND P0, PT, R154, 0x9, PT ;  /* 0x000000099a00780c */ /* 0x000fc80003f06270 */
[----:B------:R-:W-:-:S13]  /*55f0*/  ISETP.LT.OR P4, PT, R0, 0x1, !P0 ;  /* 0x000000010000780c */ /* 0x000fda0004781670 */
[----:B-1----:R-:W-:Y:S05]  /*5600*/  @P4 BRA `(.L_x_39) ;  /* 0x00000000000c4947 */ /* 0x002fea0003800000 */
[----:B------:R-:W2:Y:S02]  /*5610*/  LDG.E.U8 R16, desc[UR36][R12.64] ;  /* 0x000000240c107981 */ /* 0x000ea4000c1e1100 */
[----:B--2---:R-:W-:-:S05]  /*5620*/  PRMT R2, R16, 0x8880, RZ ;  /* 0x0000888010027816 */ /* 0x004fca00000000ff */
[----:B------:R-:W-:-:S07]  /*5630*/  IMAD R2, R2, R18, RZ ;  /* 0x0000001202027224 */ /* 0x000fce00078e02ff */
.L_x_39:
[----:B------:R-:W-:Y:S05]  /*5640*/  BSYNC B1 ;  /* 0x0000000000017941 */ /* 0x000fea0003800000 */
.L_x_38:
[----:B------:R-:W2:Y:S01]  /*5650*/  LDL.LU R3, [R1+0x8] ;  /* 0x0000080001037983 */ /* 0x000ea20000300800 */
[----:B------:R-:W-:Y:S01]  /*5660*/  ISETP.LT.OR P2, PT, R0, 0x2, !P0 ;  /* 0x000000020000780c */ /* 0x000fe20004741670 */
[----:B------:R-:W-:Y:S01]  /*5670*/  BSSY B1, `(.L_x_40) ;  /* 0x0000007000017945 */ /* 0x000fe20003800000 */
[----:B--2---:R-:W-:-:S05]  /*5680*/  @!P4 IMAD R3, R3, R17, R2 ;  /* 0x000000110303c224 */ /* 0x004fca00078e0202 */
[----:B------:R1:W-:Y:S06]  /*5690*/  @!P4 STG.E.U8 desc[UR36][R10.64], R3 ;  /* 0x000000030a00c986 */ /* 0x0003ec000c101124 */
[----:B------:R-:W-:Y:S05]  /*56a0*/  @P2 BRA `(.L_x_41) ;  /* 0x00000000000c2947 */ /* 0x000fea0003800000 */
[----:B------:R-:W2:Y:S02]  /*56b0*/  LDG.E.U8 R16, desc[UR36][R12.64+0x1] ;  /* 0x000001240c107981 */ /* 0x000ea4000c1e1100 */
[----:B--2---:R-:W-:-:S05]  /*56c0*/  PRMT R2, R16, 0x8880, RZ ;  /* 0x0000888010027816 */ /* 0x004fca00000000ff */
[----:B------:R-:W-:-:S07]  /*56d0*/  IMAD R2, R2, R18, RZ ;  /* 0x0000001202027224 */ /* 0x000fce00078e02ff */
.L_x_41:
[----:B------:R-:W-:Y:S05]  /*56e0*/  BSYNC B1 ;  /* 0x0000000000017941 */ /* 0x000fea0003800000 */
.L_x_40:
[----:B-1----:R-:W2:Y:S01]  /*56f0*/  LDL.LU R3, [R1+0xc] ;  /* 0x00000c0001037983 */ /* 0x002ea20000300800 */
[----:B------:R-:W-:Y:S01]  /*5700*/  BSSY B1, `(.L_x_42) ;  /* 0x0000009000017945 */ /* 0x000fe20003800000 */
[----:B------:R-:W-:Y:S01]  /*5710*/  ISETP.LT.OR P3, PT, R0, 0xa, !P1 ;  /* 0x0000000a0000780c */ /* 0x000fe20004f61670 */
[----:B--2---:R-:W-:-:S05]  /*5720*/  @!P2 IMAD R3, R3, R17, R2 ;  /* 0x000000110303a224 */ /* 0x004fca00078e0202 */
[----:B------:R1:W-:Y:S01]  /*5730*/  @!P2 STG.E.U8 desc[UR36][R10.64+0x1], R3 ;  /* 0x000001030a00a986 */ /* 0x0003e2000c101124 */
[----:B------:R-:W-:-:S13]  /*5740*/  ISETP.LT.OR P2, PT, R0, 0x9, !P1 ;  /* 0x000000090000780c */ /* 0x000fda0004f41670 */
[----:B-1----:R-:W-:Y:S05]  /*5750*/  @P2 BRA `(.L_x_43) ;  /* 0x00000000000c2947 */ /* 0x002fea0003800000 */
[----:B------:R-:W2:Y:S02]  /*5760*/  LDG.E.U8 R16, desc[UR36][R14.64+0x8] ;  /* 0x000008240e107981 */ /* 0x000ea4000c1e1100 */
[----:B--2---:R-:W-:-:S05]  /*5770*/  PRMT R2, R16, 0x8880, RZ ;  /* 0x0000888010027816 */ /* 0x004fca00000000ff */
[----:B------:R-:W-:-:S07]  /*5780*/  IMAD R2, R2, R18, RZ ;  /* 0x0000001202027224 */ /* 0x000fce00078e02ff */
.L_x_43:
[----:B------:R-:W-:Y:S05]  /*5790*/  BSYNC B1 ;  /* 0x0000000000017941 */ /* 0x000fea0003800000 */
.L_x_42:
[----:B------:R-:W2:Y:S01]  /*57a0*/  LDL.LU R3, [R1+0x10] ;  /* 0x0000100001037983 */ /* 0x000ea20000300800 */
[----:B------:R-:W-:Y:S01]  /*57b0*/  BSSY B1, `(.L_x_44) ;  /* 0x0000007000017945 */ /* 0x000fe20003800000 */
[----:B--2---:R-:W-:-:S05]  /*57c0*/  @!P2 IMAD R3, R3, R17, R2 ;  /* 0x000000110303a224 */ /* 0x004fca00078e0202 */
[----:B------:R1:W-:Y:S01]  /*57d0*/  @!P2 STG.E.U8 desc[UR36][R4.64+0x8], R3 ;  /* 0x000008030400a986 */ /* 0x0003e2000c101124 */
[----:B------:R-:W-:Y:S05]  /*57e0*/  @P3 BRA `(.L_x_45) ;  /* 0x00000000000c3947 */ /* 0x000fea0003800000 */
[----:B------:R-:W2:Y:S02]  /*57f0*/  LDG.E.U8 R16, desc[UR36][R14.64+0x9] ;  /* 0x000009240e107981 */ /* 0x000ea4000c1e1100 */
[----:B--2---:R-:W-:-:S05]  /*5800*/  PRMT R2, R16, 0x8880, RZ ;  /* 0x0000888010027816 */ /* 0x004fca00000000ff */
[----:B------:R-:W-:-:S07]  /*5810*/  IMAD R2, R2, R18, RZ ;  /* 0x0000001202027224 */ /* 0x000fce00078e02ff */
.L_x_45:
[----:B------:R-:W-:Y:S05]  /*5820*/  BSYNC B1 ;  /* 0x0000000000017941 */ /* 0x000fea0003800000 */
.L_x_44:
[----:B-1----:R-:W2:Y:S01]  /*5830*/  LDL.LU R3, [R1+0x14] ;  /* 0x0000140001037983 */ /* 0x002ea20000300800 */
[C---:B------:R-:W-:Y:S01]  /*5840*/  ISETP.LT.OR P2, PT, R0.reuse, 0x9, !P0 ;  /* 0x000000090000780c */ /* 0x040fe20004741670 */
[----:B------:R-:W-:Y:S01]  /*5850*/  BSSY B1, `(.L_x_46) ;  /* 0x000000b000017945 */ /* 0x000fe20003800000 */
[C---:B------:R-:W-:Y:S02]  /*5860*/  ISETP.LT.OR P4, PT, R0.reuse, 0x11, !P1 ;  /* 0x000000110000780c */ /* 0x040fe40004f81670 */
[C---:B------:R-:W-:Y:S02]  /*5870*/  ISETP.LT.OR P5, PT, R0.reuse, 0x12, !P1 ;  /* 0x000000120000780c */ /* 0x040fe40004fa1670 */
[----:B------:R-:W-:Y:S01]  /*5880*/  ISETP.LT.OR P6, PT, R0, 0x11, !P0 ;  /* 0x000000110000780c */ /* 0x000fe200047c1670 */
[----:B--2---:R-:W-:-:S05]  /*5890*/  @!P3 IMAD R3, R3, R17, R2 ;  /* 0x000000110303b224 */ /* 0x004fca00078e0202 */
[----:B------:R1:W-:Y:S01]  /*58a0*/  @!P3 STG.E.U8 desc[UR36][R4.64+0x9], R3 ;  /* 0x000009030400b986 */ /* 0x0003e2000c101124 */
[----:B------:R-:W-:Y:S01]  /*58b0*/  ISETP.LT.OR P3, PT, R0, 0xa, !P0 ;  /* 0x0000000a0000780c */ /* 0x000fe20004761670 */
[----:B------:R-:W-:-:S12]  /*58c0*/  @P2 BRA `(.L_x_47) ;  /* 0x00000000000c2947 */ /* 0x000fd80003800000 */
[----:B------:R-:W2:Y:S02]  /*58d0*/  LDG.E.U8 R16, desc[UR36][R12.64+0x8] ;  /* 0x000008240c107981 */ /* 0x000ea4000c1e1100 */
[----:B--2---:R-:W-:-:S05]  /*58e0*/  PRMT R2, R16, 0x8880, RZ ;  /* 0x0000888010027816 */ /* 0x004fca00000000ff */
[----:B------:R-:W-:-:S07]  /*58f0*/  IMAD R2, R2, R18, RZ ;  /* 0x0000001202027224 */ /* 0x000fce00078e02ff */
.L_x_47:
[----:B------:R-:W-:Y:S05]  /*5900*/  BSYNC B1 ;  /* 0x0000000000017941 */ /* 0x000fea0003800000 */
.L_x_46:
[----:B-1----:R-:W2:Y:S01]  /*5910*/  LDL.LU R3, [R1+0x18] ;  /* 0x0000180001037983 */ /* 0x002ea20000300800 */
[----:B------:R-:W-:Y:S01]  /*5920*/  BSSY B1, `(.L_x_48) ;  /* 0x0000007000017945 */ /* 0x000fe20003800000 */
[----:B--2---:R-:W-:-:S05]  /*5930*/  @!P2 IMAD R3, R3, R17, R2 ;  /* 0x000000110303a224 */ /* 0x004fca00078e0202 */
[----:B------:R1:W-:Y:S01]  /*5940*/  @!P2 STG.E.U8 desc[UR36][R10.64+0x8], R3 ;  /* 0x000008030a00a986 */ /* 0x0003e2000c101124 */
[----:B------:R-:W-:Y:S05]  /*5950*/  @P3 BRA `(.L_x_49) ;  /* 0x00000000000c3947 */ /* 0x000fea0003800000 */
[----:B------:R-:W2:Y:S02]  /*5960*/  LDG.E.U8 R16, desc[UR36][R12.64+0x9] ;  /* 0x000009240c107981 */ /* 0x000ea4000c1e1100 */
[----:B--2---:R-:W-:-:S05]  /*5970*/  PRMT R2, R16, 0x8880, RZ ;  /* 0x0000888010027816 */ /* 0x004fca00000000ff */
[----:B------:R-:W-:-:S07]  /*5980*/  IMAD R2, R2, R18, RZ ;  /* 0x0000001202027224 */ /* 0x000fce00078e02ff */
.L_x_49:
[----:B------:R-:W-:Y:S05]  /*5990*/  BSYNC B1 ;  /* 0x0000000000017941 */ /* 0x000fea0003800000 */
.L_x_48:
        /* <DEDUP_REMOVED lines=8> */
.L_x_51:
[----:B------:R-:W-:Y:S05]  /*5a20*/  BSYNC B1 ;  /* 0x0000000000017941 */ /* 0x000fea0003800000 */
.L_x_50:
        /* <DEDUP_REMOVED lines=8> */
.L_x_53:
[----:B------:R-:W-:Y:S05]  /*5ab0*/  BSYNC B1 ;  /* 0x0000000000017941 */ /* 0x000fea0003800000 */
.L_x_52:
        /* <DEDUP_REMOVED lines=8> */
.L_x_55:
[----:B------:R-:W-:Y:S05]  /*5b40*/  BSYNC B1 ;  /* 0x0000000000017941 */ /* 0x000fea0003800000 */
.L_x_54:
        /* <DEDUP_REMOVED lines=13> */
.L_x_57:
[----:B------:R-:W-:Y:S05]  /*5c20*/  BSYNC B1 ;  /* 0x0000000000017941 */ /* 0x000fea0003800000 */
.L_x_56:
        /* <DEDUP_REMOVED lines=8> */
.L_x_59:
[----:B------:R-:W-:Y:S05]  /*5cb0*/  BSYNC B1 ;  /* 0x0000000000017941 */ /* 0x000fea0003800000 */
.L_x_58:
        /* <DEDUP_REMOVED lines=8> */
.L_x_61:
[----:B------:R-:W-:Y:S05]  /*5d40*/  BSYNC B1 ;  /* 0x0000000000017941 */ /* 0x000fea0003800000 */
.L_x_60:
        /* <DEDUP_REMOVED lines=8> */
.L_x_63:
[----:B------:R-:W-:Y:S05]  /*5dd0*/  BSYNC B1 ;  /* 0x0000000000017941 */ /* 0x000fea0003800000 */
.L_x_62:
        /* <DEDUP_REMOVED lines=8> */
.L_x_65:
[----:B------:R-:W-:Y:S05]  /*5e60*/  BSYNC B1 ;  /* 0x0000000000017941 */ /* 0x000fea0003800000 */
.L_x_64:
        /* <DEDUP_REMOVED lines=13> */
.L_x_67:
[----:B------:R-:W-:Y:S05]  /*5f40*/  BSYNC B1 ;  /* 0x0000000000017941 */ /* 0x000fea0003800000 */
.L_x_66:
        /* <DEDUP_REMOVED lines=8> */
.L_x_69:
[----:B------:R-:W-:Y:S05]  /*5fd0*/  BSYNC B1 ;  /* 0x0000000000017941 */ /* 0x000fea0003800000 */
.L_x_68:
        /* <DEDUP_REMOVED lines=8> */
.L_x_71:
[----:B------:R-:W-:Y:S05]  /*6060*/  BSYNC B1 ;  /* 0x0000000000017941 */ /* 0x000fea0003800000 */
.L_x_70:
        /* <DEDUP_REMOVED lines=8> */
.L_x_73:
[----:B------:R-:W-:Y:S05]  /*60f0*/  BSYNC B1 ;  /* 0x0000000000017941 */ /* 0x000fea0003800000 */
.L_x_72:
        /* <DEDUP_REMOVED lines=8> */
.L_x_75:
[----:B------:R-:W-:Y:S05]  /*6180*/  BSYNC B1 ;  /* 0x0000000000017941 */ /* 0x000fea0003800000 */
.L_x_74:
        /* <DEDUP_REMOVED lines=13> */
.L_x_77:
[----:B------:R-:W-:Y:S05]  /*6260*/  BSYNC B1 ;  /* 0x0000000000017941 */ /* 0x000fea0003800000 */
.L_x_76:
        /* <DEDUP_REMOVED lines=8> */
.L_x_79:
[----:B------:R-:W-:Y:S05]  /*62f0*/  BSYNC B1 ;  /* 0x0000000000017941 */ /* 0x000fea0003800000 */
.L_x_78:
        /* <DEDUP_REMOVED lines=8> */
.L_x_81:
[----:B------:R-:W-:Y:S05]  /*6380*/  BSYNC B1 ;  /* 0x0000000000017941 */ /* 0x000fea0003800000 */
.L_x_80:
        /* <DEDUP_REMOVED lines=8> */
.L_x_83:
[----:B------:R-:W-:Y:S05]  /*6410*/  BSYNC B1 ;  /* 0x0000000000017941 */ /* 0x000fea0003800000 */
.L_x_82:
        /* <DEDUP_REMOVED lines=8> */
.L_x_85:
[----:B------:R-:W-:Y:S05]  /*64a0*/  BSYNC B1 ;  /* 0x0000000000017941 */ /* 0x000fea0003800000 */
.L_x_84:
        /* <DEDUP_REMOVED lines=13> */
.L_x_87:
[----:B------:R-:W-:Y:S05]  /*6580*/  BSYNC B1 ;  /* 0x0000000000017941 */ /* 0x000fea0003800000 */
.L_x_86:
        /* <DEDUP_REMOVED lines=8> */
.L_x_89:
[----:B------:R-:W-:Y:S05]  /*6610*/  BSYNC B1 ;  /* 0x0000000000017941 */ /* 0x000fea0003800000 */
.L_x_88:
        /* <DEDUP_REMOVED lines=8> */
.L_x_91:
[----:B------:R-:W-:Y:S05]  /*66a0*/  BSYNC B1 ;  /* 0x0000000000017941 */ /* 0x000fea0003800000 */
.L_x_90:
        /* <DEDUP_REMOVED lines=8> */
.L_x_93:
[----:B------:R-:W-:Y:S05]  /*6730*/  BSYNC B1 ;  /* 0x0000000000017941 */ /* 0x000fea0003800000 */
.L_x_92:
        /* <DEDUP_REMOVED lines=8> */
.L_x_95:
[----:B------:R-:W-:Y:S05]  /*67c0*/  BSYNC B1 ;  /* 0x0000000000017941 */ /* 0x000fea0003800000 */
.L_x_94:
        /* <DEDUP_REMOVED lines=13> */
.L_x_97:
[----:B------:R-:W-:Y:S05]  /*68a0*/  BSYNC B1 ;  /* 0x0000000000017941 */ /* 0x000fea0003800000 */
.L_x_96:
        /* <DEDUP_REMOVED lines=8> */
.L_x_99:
[----:B------:R-:W-:Y:S05]  /*6930*/  BSYNC B1 ;  /* 0x0000000000017941 */ /* 0x000fea0003800000 */
.L_x_98:
        /* <DEDUP_REMOVED lines=8> */
.L_x_101:
[----:B------:R-:W-:Y:S05]  /*69c0*/  BSYNC B1 ;  /* 0x0000000000017941 */ /* 0x000fea0003800000 */
.L_x_100:
        /* <DEDUP_REMOVED lines=8> */
.L_x_103:
[----:B------:R-:W-:Y:S05]  /*6a50*/  BSYNC B1 ;  /* 0x0000000000017941 */ /* 0x000fea0003800000 */
.L_x_102:
        /* <DEDUP_REMOVED lines=8> */
.L_x_105:
[----:B------:R-:W-:Y:S05]  /*6ae0*/  BSYNC B1 ;  /* 0x0000000000017941 */ /* 0x000fea0003800000 */
.L_x_104:
        /* <DEDUP_REMOVED lines=13> */
.L_x_107:
[----:B------:R-:W-:Y:S05]  /*6bc0*/  BSYNC B1 ;  /* 0x0000000000017941 */ /* 0x000fea0003800000 */
.L_x_106:
        /* <DEDUP_REMOVED lines=8> */
.L_x_109:
[----:B------:R-:W-:Y:S05]  /*6c50*/  BSYNC B1 ;  /* 0x0000000000017941 */ /* 0x000fea0003800000 */
.L_x_108:
        /* <DEDUP_REMOVED lines=8> */
.L_x_111:
[----:B------:R-:W-:Y:S05]  /*6ce0*/  BSYNC B1 ;  /* 0x0000000000017941 */ /* 0x000fea0003800000 */
.L_x_110:
        /* <DEDUP_REMOVED lines=8> */
.L_x_113:
[----:B------:R-:W-:Y:S05]  /*6d70*/  BSYNC B1 ;  /* 0x0000000000017941 */ /* 0x000fea0003800000 */
.L_x_112:
        /* <DEDUP_REMOVED lines=8> */
.L_x_115:
[----:B------:R-:W-:Y:S05]  /*6e00*/  BSYNC B1 ;  /* 0x0000000000017941 */ /* 0x000fea0003800000 */
.L_x_114:
        /* <DEDUP_REMOVED lines=13> */
.L_x_117:
[----:B------:R-:W-:Y:S05]  /*6ee0*/  BSYNC B1 ;  /* 0x0000000000017941 */ /* 0x000fea0003800000 */
.L_x_116:
        /* <DEDUP_REMOVED lines=8> */
.L_x_119:
[----:B------:R-:W-:Y:S05]  /*6f70*/  BSYNC B1 ;  /* 0x0000000000017941 */ /* 0x000fea0003800000 */
.L_x_118:
        /* <DEDUP_REMOVED lines=8> */
.L_x_121:
[----:B------:R-:W-:Y:S05]  /*7000*/  BSYNC B1 ;  /* 0x0000000000017941 */ /* 0x000fea0003800000 */
.L_x_120:
        /* <DEDUP_REMOVED lines=8> */
.L_x_123:
[----:B------:R-:W-:Y:S05]  /*7090*/  BSYNC B1 ;  /* 0x0000000000017941 */ /* 0x000fea0003800000 */
.L_x_122:
        /* <DEDUP_REMOVED lines=8> */
.L_x_125:
[----:B------:R-:W-:Y:S05]  /*7120*/  BSYNC B1 ;  /* 0x0000000000017941 */ /* 0x000fea0003800000 */
.L_x_124:
        /* <DEDUP_REMOVED lines=13> */
.L_x_127:
[----:B------:R-:W-:Y:S05]  /*7200*/  BSYNC B1 ;  /* 0x0000000000017941 */ /* 0x000fea0003800000 */
.L_x_126:
        /* <DEDUP_REMOVED lines=8> */
.L_x_129:
[----:B------:R-:W-:Y:S05]  /*7290*/  BSYNC B1 ;  /* 0x0000000000017941 */ /* 0x000fea0003800000 */
.L_x_128:
        /* <DEDUP_REMOVED lines=8> */
.L_x_131:
[----:B------:R-:W-:Y:S05]  /*7320*/  BSYNC B1 ;  /* 0x0000000000017941 */ /* 0x000fea0003800000 */
.L_x_130:
        /* <DEDUP_REMOVED lines=8> */
.L_x_133:
[----:B------:R-:W-:Y:S05]  /*73b0*/  BSYNC B1 ;  /* 0x0000000000017941 */ /* 0x000fea0003800000 */
.L_x_132:
        /* <DEDUP_REMOVED lines=8> */
.L_x_135:
[----:B------:R-:W-:Y:S05]  /*7440*/  BSYNC B1 ;  /* 0x0000000000017941 */ /* 0x000fea0003800000 */
.L_x_134:
        /* <DEDUP_REMOVED lines=13> */
.L_x_137:
[----:B------:R-:W-:Y:S05]  /*7520*/  BSYNC B1 ;  /* 0x0000000000017941 */ /* 0x000fea0003800000 */
.L_x_136:
        /* <DEDUP_REMOVED lines=8> */
.L_x_139:
[----:B------:R-:W-:Y:S05]  /*75b0*/  BSYNC B1 ;  /* 0x0000000000017941 */ /* 0x000fea0003800000 */
.L_x_138:
[----:B-1----:R-:W2:Y:S01]  /*75c0*/  LDL.LU R3, [R1+0xd0] ;  /* 0x0000d00001037983 */ /* 0x002ea20000300800 */
[----:B------:R-:W-:Y:S01]  /*75d0*/  BSSY B1, `(.L_x_140) ;  /* 0x0000007000017945 */ /* 0x000fe20003800000 */
[----:B--2---:R-:W-:-:S05]  /*75e0*/  @!P3 IMAD R3, R3, R17, R2 ;  /* 0x000000110303b224 */ /* 0x004fca00078e0202 */
[----:B------:R1:W-:Y:S01]  /*75f0*/  @!P3 STG.E.U8 desc[UR36][R4.64+0x68], R3 ;  /* 0x000068030400b986 */ /* 0x0003e2000c101124 */
[----:B------:R-:W-:Y:S05]  /*7600*/  @P5 BRA `(.L_x_141) ;  /* 0x00000000000c5947 */ /* 0x000fea0003800000 */
[----:B------:R-:W1:Y:S02]  /*7610*/  LDG.E.U8 R16, desc[UR36][R14.64+0x69] ;  /* 0x000069240e107981 */ /* 0x000e64000c1e1100 */
[----:B-1----:R-:W-:-:S05]  /*7620*/  PRMT R3, R16, 0x8880, RZ ;  /* 0x0000888010037816 */ /* 0x002fca00000000ff */
[----:B------:R-:W-:-:S07]  /*7630*/  IMAD R2, R3, R18, RZ ;  /* 0x0000001203027224 */ /* 0x000fce00078e02ff */
.L_x_141:
[----:B------:R-:W-:Y:S05]  /*7640*/  BSYNC B1 ;  /* 0x0000000000017941 */ /* 0x000fea0003800000 */
.L_x_140:
        /* <DEDUP_REMOVED lines=8> */
.L_x_143:
[----:B------:R-:W-:Y:S05]  /*76d0*/  BSYNC B1 ;  /* 0x0000000000017941 */ /* 0x000fea0003800000 */
.L_x_142:
        /* <DEDUP_REMOVED lines=8> */
.L_x_145:
[----:B------:R-:W-:Y:S05]  /*7760*/  BSYNC B1 ;  /* 0x0000000000017941 */ /* 0x000fea0003800000 */
.L_x_144:
        /* <DEDUP_REMOVED lines=10> */
[----:B------:R-:W1:Y:S02]  /*7810*/  LDG.E.U8 R16, desc[UR36][R14.64+0x70] ;  /* 0x000070240e107981 */ /* 0x000e64000c1e1100 */
[----:B-1----:R-:W-:-:S05]  /*7820*/  PRMT R3, R16, 0x8880, RZ ;  /* 0x0000888010037816 */ /* 0x002fca00000000ff */
[----:B------:R-:W-:-:S07]  /*7830*/  IMAD R2, R3, R18, RZ ;  /* 0x0000001203027224 */ /* 0x000fce00078e02ff */
.L_x_147:
[----:B------:R-:W-:Y:S05]  /*7840*/  BSYNC B1 ;  /* 0x0000000000017941 */ /* 0x000fea0003800000 */
.L_x_146:
        /* <DEDUP_REMOVED lines=8> */
.L_x_149:
[----:B------:R-:W-:Y:S05]  /*78d0*/  BSYNC B1 ;  /* 0x0000000000017941 */ /* 0x000fea0003800000 */
.L_x_148:
        /* <DEDUP_REMOVED lines=8> */
.L_x_151:
[----:B------:R-:W-:Y:S05]  /*7960*/  BSYNC B1 ;  /* 0x0000000000017941 */ /* 0x000fea0003800000 */
.L_x_150:
        /* <DEDUP_REMOVED lines=8> */
.L_x_153:
[----:B------:R-:W-:Y:S05]  /*79f0*/  BSYNC B1 ;  /* 0x0000000000017941 */ /* 0x000fea0003800000 */
.L_x_152:
        /* <DEDUP_REMOVED lines=8> */
.L_x_155:
[----:B------:R-:W-:Y:S05]  /*7a80*/  BSYNC B1 ;  /* 0x0000000000017941 */ /* 0x000fea0003800000 */
.L_x_154:
        /* <DEDUP_REMOVED lines=13> */
.L_x_157:
[----:B------:R-:W-:Y:S05]  /*7b60*/  BSYNC B1 ;  /* 0x0000000000017941 */ /* 0x000fea0003800000 */
.L_x_156:
        /* <DEDUP_REMOVED lines=8> */
.L_x_159:
[----:B------:R-:W-:Y:S05]  /*7bf0*/  BSYNC B1 ;  /* 0x0000000000017941 */ /* 0x000fea0003800000 */
.L_x_158:
        /* <DEDUP_REMOVED lines=8> */
.L_x_161:
[----:B------:R-:W-:Y:S05]  /*7c80*/  BSYNC B1 ;  /* 0x0000000000017941 */ /* 0x000fea0003800000 */
.L_x_160:
        /* <DEDUP_REMOVED lines=8> */
.L_x_163:
[----:B------:R-:W-:Y:S05]  /*7d10*/  BSYNC B1 ;  /* 0x0000000000017941 */ /* 0x000fea0003800000 */
.L_x_162:
        /* <DEDUP_REMOVED lines=8> */
.L_x_165:
[----:B------:R-:W-:Y:S05]  /*7da0*/  BSYNC B1 ;  /* 0x0000000000017941 */ /* 0x000fea0003800000 */
.L_x_164:
        /* <DEDUP_REMOVED lines=13> */
.L_x_167:
[----:B------:R-:W-:Y:S05]  /*7e80*/  BSYNC B1 ;  /* 0x0000000000017941 */ /* 0x000fea0003800000 */
.L_x_166:
        /* <DEDUP_REMOVED lines=8> */
.L_x_169:
[----:B------:R-:W-:Y:S05]  /*7f10*/  BSYNC B1 ;  /* 0x0000000000017941 */ /* 0x000fea0003800000 */
.L_x_168:
        /* <DEDUP_REMOVED lines=8> */
.L_x_171:
[----:B------:R-:W-:Y:S05]  /*7fa0*/  BSYNC B1 ;  /* 0x0000000000017941 */ /* 0x000fea0003800000 */
.L_x_170:
        /* <DEDUP_REMOVED lines=8> */
.L_x_173:
[----:B------:R-:W-:Y:S05]  /*8030*/  BSYNC B1 ;  /* 0x0000000000017941 */ /* 0x000fea0003800000 */
.L_x_172:
        /* <DEDUP_REMOVED lines=8> */
.L_x_175:
[----:B------:R-:W-:Y:S05]  /*80c0*/  BSYNC B1 ;  /* 0x0000000000017941 */ /* 0x000fea0003800000 */
.L_x_174:
        /* <DEDUP_REMOVED lines=13> */
.L_x_177:
[----:B------:R-:W-:Y:S05]  /*81a0*/  BSYNC B1 ;  /* 0x0000000000017941 */ /* 0x000fea0003800000 */
.L_x_176:
        /* <DEDUP_REMOVED lines=8> */
.L_x_179:
[----:B------:R-:W-:Y:S05]  /*8230*/  BSYNC B1 ;  /* 0x0000000000017941 */ /* 0x000fea0003800000 */
.L_x_178:
        /* <DEDUP_REMOVED lines=8> */
.L_x_181:
[----:B------:R-:W-:Y:S05]  /*82c0*/  BSYNC B1 ;  /* 0x0000000000017941 */ /* 0x000fea0003800000 */
.L_x_180:
        /* <DEDUP_REMOVED lines=8> */
.L_x_183:
[----:B------:R-:W-:Y:S05]  /*8350*/  BSYNC B1 ;  /* 0x0000000000017941 */ /* 0x000fea0003800000 */
.L_x_182:
        /* <DEDUP_REMOVED lines=8> */
.L_x_185:
[----:B------:R-:W-:Y:S05]  /*83e0*/  BSYNC B1 ;  /* 0x0000000000017941 */ /* 0x000fea0003800000 */
.L_x_184:
        /* <DEDUP_REMOVED lines=13> */
.L_x_187:
[----:B------:R-:W-:Y:S05]  /*84c0*/  BSYNC B1 ;  /* 0x0000000000017941 */ /* 0x000fea0003800000 */
.L_x_186:
        /* <DEDUP_REMOVED lines=8> */
.L_x_189:
[----:B------:R-:W-:Y:S05]  /*8550*/  BSYNC B1 ;  /* 0x0000000000017941 */ /* 0x000fea0003800000 */
.L_x_188:
        /* <DEDUP_REMOVED lines=8> */
.L_x_191:
[----:B------:R-:W-:Y:S05]  /*85e0*/  BSYNC B1 ;  /* 0x0000000000017941 */ /* 0x000fea0003800000 */
.L_x_190:
        /* <DEDUP_REMOVED lines=8> */
.L_x_193:
[----:B------:R-:W-:Y:S05]  /*8670*/  BSYNC B1 ;  /* 0x0000000000017941 */ /* 0x000fea0003800000 */
.L_x_192:
        /* <DEDUP_REMOVED lines=8> */
.L_x_195:
[----:B------:R-:W-:Y:S05]  /*8700*/  BSYNC B1 ;  /* 0x0000000000017941 */ /* 0x000fea0003800000 */
.L_x_194:
        /* <DEDUP_REMOVED lines=13> */
.L_x_197:
[----:B------:R-:W-:Y:S05]  /*87e0*/  BSYNC B1 ;  /* 0x0000000000017941 */ /* 0x000fea0003800000 */
.L_x_196:
        /* <DEDUP_REMOVED lines=8> */
.L_x_199:
[----:B------:R-:W-:Y:S05]  /*8870*/  BSYNC B1 ;  /* 0x0000000000017941 */ /* 0x000fea0003800000 */
.L_x_198:
        /* <DEDUP_REMOVED lines=8> */
.L_x_201:
[----:B------:R-:W-:Y:S05]  /*8900*/  BSYNC B1 ;  /* 0x0000000000017941 */ /* 0x000fea0003800000 */
.L_x_200:
        /* <DEDUP_REMOVED lines=8> */
.L_x_203:
[----:B------:R-:W-:Y:S05]  /*8990*/  BSYNC B1 ;  /* 0x0000000000017941 */ /* 0x000fea0003800000 */
.L_x_202:
        /* <DEDUP_REMOVED lines=8> */
.L_x_205:
[----:B------:R-:W-:Y:S05]  /*8a20*/  BSYNC B1 ;  /* 0x0000000000017941 */ /* 0x000fea0003800000 */
.L_x_204:
        /* <DEDUP_REMOVED lines=13> */
.L_x_207:
[----:B------:R-:W-:Y:S05]  /*8b00*/  BSYNC B1 ;  /* 0x0000000000017941 */ /* 0x000fea0003800000 */
.L_x_206:
        /* <DEDUP_REMOVED lines=8> */
.L_x_209:
[----:B------:R-:W-:Y:S05]  /*8b90*/  BSYNC B1 ;  /* 0x0000000000017941 */ /* 0x000fea0003800000 */
.L_x_208:
        /* <DEDUP_REMOVED lines=8> */
.L_x_211:
[----:B------:R-:W-:Y:S05]  /*8c20*/  BSYNC B1 ;  /* 0x0000000000017941 */ /* 0x000fea0003800000 */
.L_x_210:
        /* <DEDUP_REMOVED lines=8> */
.L_x_213:
[----:B------:R-:W-:Y:S05]  /*8cb0*/  BSYNC B1 ;  /* 0x0000000000017941 */ /* 0x000fea0003800000 */
.L_x_212:
        /* <DEDUP_REMOVED lines=8> */
.L_x_215:
[----:B------:R-:W-:Y:S05]  /*8d40*/  BSYNC B1 ;  /* 0x0000000000017941 */ /* 0x000fea0003800000 */
.L_x_214:
        /* <DEDUP_REMOVED lines=13> */
.L_x_217:
[----:B------:R-:W-:Y:S05]  /*8e20*/  BSYNC B1 ;  /* 0x0000000000017941 */ /* 0x000fea0003800000 */
.L_x_216:
        /* <DEDUP_REMOVED lines=8> */
.L_x_219:
[----:B------:R-:W-:Y:S05]  /*8eb0*/  BSYNC B1 ;  /* 0x0000000000017941 */ /* 0x000fea0003800000 */
.L_x_218:
        /* <DEDUP_REMOVED lines=8> */
.L_x_221:
[----:B------:R-:W-:Y:S05]  /*8f40*/  BSYNC B1 ;  /* 0x0000000000017941 */ /* 0x000fea0003800000 */
.L_x_220:
        /* <DEDUP_REMOVED lines=8> */
.L_x_223:
[----:B------:R-:W-:Y:S05]  /*8fd0*/  BSYNC B1 ;  /* 0x0000000000017941 */ /* 0x000fea0003800000 */
.L_x_222:
        /* <DEDUP_REMOVED lines=8> */
.L_x_225:
[----:B------:R-:W-:Y:S05]  /*9060*/  BSYNC B1 ;  /* 0x0000000000017941 */ /* 0x000fea0003800000 */
.L_x_224:
        /* <DEDUP_REMOVED lines=13> */
.L_x_227:
[----:B------:R-:W-:Y:S05]  /*9140*/  BSYNC B1 ;  /* 0x0000000000017941 */ /* 0x000fea0003800000 */
.L_x_226:
        /* <DEDUP_REMOVED lines=8> */
.L_x_229:
[----:B------:R-:W-:Y:S05]  /*91d0*/  BSYNC B1 ;  /* 0x0000000000017941 */ /* 0x000fea0003800000 */
.L_x_228:
        /* <DEDUP_REMOVED lines=8> */
.L_x_231:
[----:B------:R-:W-:Y:S05]  /*9260*/  BSYNC B1 ;  /* 0x0000000000017941 */ /* 0x000fea0003800000 */
.L_x_230:
        /* <DEDUP_REMOVED lines=8> */
.L_x_233:
[----:B------:R-:W-:Y:S05]  /*92f0*/  BSYNC B1 ;  /* 0x0000000000017941 */ /* 0x000fea0003800000 */
.L_x_232:
        /* <DEDUP_REMOVED lines=8> */
.L_x_235:
[----:B------:R-:W-:Y:S05]  /*9380*/  BSYNC B1 ;  /* 0x0000000000017941 */ /* 0x000fea0003800000 */
.L_x_234:
        /* <DEDUP_REMOVED lines=13> */
.L_x_237:
[----:B------:R-:W-:Y:S05]  /*9460*/  BSYNC B1 ;  /* 0x0000000000017941 */ /* 0x000fea0003800000 */
.L_x_236:
        /* <DEDUP_REMOVED lines=8> */
.L_x_239:
[----:B------:R-:W-:Y:S05]  /*94f0*/  BSYNC B1 ;  /* 0x0000000000017941 */ /* 0x000fea0003800000 */
.L_x_238:
        /* <DEDUP_REMOVED lines=8> */
.L_x_241:
[----:B------:R-:W-:Y:S05]  /*9580*/  BSYNC B1 ;  /* 0x0000000000017941 */ /* 0x000fea0003800000 */
.L_x_240:
        /* <DEDUP_REMOVED lines=8> */
.L_x_243:
[----:B------:R-:W-:Y:S05]  /*9610*/  BSYNC B1 ;  /* 0x0000000000017941 */ /* 0x000fea0003800000 */
.L_x_242:
        /* <DEDUP_REMOVED lines=8> */
.L_x_245:
[----:B------:R-:W-:Y:S05]  /*96a0*/  BSYNC B1 ;  /* 0x0000000000017941 */ /* 0x000fea0003800000 */
.L_x_244:
        /* <DEDUP_REMOVED lines=13> */
.L_x_247:
[----:B------:R-:W-:Y:S05]  /*9780*/  BSYNC B1 ;  /* 0x0000000000017941 */ /* 0x000fea0003800000 */
.L_x_246:
        /* <DEDUP_REMOVED lines=8> */
.L_x_249:
[----:B------:R-:W-:Y:S05]  /*9810*/  BSYNC B1 ;  /* 0x0000000000017941 */ /* 0x000fea0003800000 */
.L_x_248:
        /* <DEDUP_REMOVED lines=8> */
.L_x_251:
[----:B------:R-:W-:Y:S05]  /*98a0*/  BSYNC B1 ;  /* 0x0000000000017941 */ /* 0x000fea0003800000 */
.L_x_250:
        /* <DEDUP_REMOVED lines=8> */
.L_x_253:
[----:B------:R-:W-:Y:S05]  /*9930*/  BSYNC B1 ;  /* 0x0000000000017941 */ /* 0x000fea0003800000 */
.L_x_252:
        /* <DEDUP_REMOVED lines=8> */
.L_x_255:
[----:B------:R-:W-:Y:S05]  /*99c0*/  BSYNC B1 ;  /* 0x0000000000017941 */ /* 0x000fea0003800000 */
.L_x_254:
        /* <DEDUP_REMOVED lines=13> */
.L_x_257:
[----:B------:R-:W-:Y:S05]  /*9aa0*/  BSYNC B1 ;  /* 0x0000000000017941 */ /* 0x000fea0003800000 */
.L_x_256:
        /* <DEDUP_REMOVED lines=8> */
.L_x_259:
[----:B------:R-:W-:Y:S05]  /*9b30*/  BSYNC B1 ;  /* 0x0000000000017941 */ /* 0x000fea0003800000 */
.L_x_258:
        /* <DEDUP_REMOVED lines=8> */
.L_x_261:
[----:B------:R-:W-:Y:S05]  /*9bc0*/  BSYNC B1 ;  /* 0x0000000000017941 */ /* 0x000fea0003800000 */
.L_x_260:
        /* <DEDUP_REMOVED lines=8> */
.L_x_263:
[----:B------:R-:W-:Y:S05]  /*9c50*/  BSYNC B1 ;  /* 0x0000000000017941 */ /* 0x000fea0003800000 */
.L_x_262:
        /* <DEDUP_REMOVED lines=8> */
.L_x_265:
[----:B------:R-:W-:Y:S05]  /*9ce0*/  BSYNC B1 ;  /* 0x0000000000017941 */ /* 0x000fea0003800000 */
.L_x_264:
        /* <DEDUP_REMOVED lines=13> */
.L_x_267:
[----:B------:R-:W-:Y:S05]  /*9dc0*/  BSYNC B1 ;  /* 0x0000000000017941 */ /* 0x000fea0003800000 */
.L_x_266:
        /* <DEDUP_REMOVED lines=8> */
.L_x_269:
[----:B------:R-:W-:Y:S05]  /*9e50*/  BSYNC B1 ;  /* 0x0000000000017941 */ /* 0x000fea0003800000 */
.L_x_268:
        /* <DEDUP_REMOVED lines=8> */
.L_x_271:
[----:B------:R-:W-:Y:S05]  /*9ee0*/  BSYNC B1 ;  /* 0x0000000000017941 */ /* 0x000fea0003800000 */
.L_x_270:
        /* <DEDUP_REMOVED lines=8> */
.L_x_273:
[----:B------:R-:W-:Y:S05]  /*9f70*/  BSYNC B1 ;  /* 0x0000000000017941 */ /* 0x000fea0003800000 */
.L_x_272:
        /* <DEDUP_REMOVED lines=8> */
.L_x_275:
[----:B------:R-:W-:Y:S05]  /*a000*/  BSYNC B1 ;  /* 0x0000000000017941 */ /* 0x000fea0003800000 */
.L_x_274:
[----:B-1----:R-:W2:Y:S01]  /*a010*/  LDL.LU R3, [R1+0x1e0] ;  /* 0x0001e00001037983 */ /* 0x002ea20000300800 */
[C---:B------:R-:W-:Y:S01]  /*a020*/  ISETP.LT.OR P2, PT, R0.reuse, 0xf2, !P1 ;  /* 0x000000f20000780c */ /* 0x040fe20004f41670 */
[----:B------:R-:W-:Y:S01]  /*a030*/  BSSY B1, `(.L_x_276) ;  /* 0x000000c000017945 */ /* 0x000fe20003800000 */
[----:B------:R-:W-:Y:S02]  /*a040*/  ISETP.LT.OR P6, PT, R0, 0xf9, !P1 ;  /* 0x000000f90000780c */ /* 0x000fe40004fc1670 */
[----:B------:R-:W-:Y:S02]  /*a050*/  IADD3 R163, P3, R160, 0x80, RZ ;  /* 0x00000080a0a37810 */ /* 0x000fe40007f7e0ff */
        /* <DEDUP_REMOVED lines=9> */
.L_x_277:
[----:B------:R-:W-:Y:S05]  /*a0f0*/  BSYNC B1 ;  /* 0x0000000000017941 */ /* 0x000fea0003800000 */
.L_x_276:
        /* <DEDUP_REMOVED lines=8> */
.L_x_279:
[----:B------:R-:W-:Y:S05]  /*a180*/  BSYNC B1 ;  /* 0x0000000000017941 */ /* 0x000fea0003800000 */
.L_x_278:
        /* <DEDUP_REMOVED lines=8> */
.L_x_281:
[----:B------:R-:W-:Y:S05]  /*a210*/  BSYNC B1 ;  /* 0x0000000000017941 */ /* 0x000fea0003800000 */
.L_x_280:
        /* <DEDUP_REMOVED lines=8> */
.L_x_283:
[----:B------:R-:W-:Y:S05]  /*a2a0*/  BSYNC B1 ;  /* 0x0000000000017941 */ /* 0x000fea0003800000 */
.L_x_282:
[----:B-1----:R-:W2:Y:S01]  /*a2b0*/  LDL.LU R3, [R1+0x1f0] ;  /* 0x0001f00001037983 */ /* 0x002ea20000300800 */
[----:B------:R-:W-:Y:S01]  /*a2c0*/  BSSY B1, `(.L_x_284) ;  /* 0x0000008000017945 */ /* 0x000fe20003800000 */
[----:B------:R-:W-:-:S04]  /*a2d0*/  IMAD.WIDE.U32 R160, R163, R20, R158 ;  /* 0x00000014a3a07225 */ /* 0x000fc800078e009e */
[----:B--2---:R-:W-:-:S05]  /*a2e0*/  @!P6 IMAD R3, R3, R17, R2 ;  /* 0x000000110303e224 */ /* 0x004fca00078e0202 */
[----:B------:R1:W-:Y:S01]  /*a2f0*/  @!P6 STG.E.U8 desc[UR36][R4.64+0xf8], R3 ;  /* 0x0000f8030400e986 */ /* 0x0003e2000c101124 */
[----:B------:R-:W-:Y:S05]  /*a300*/  @P1 BRA `(.L_x_285) ;  /* 0x00000000000c1947 */ /* 0x000fea0003800000 */
[----:B------:R-:W1:Y:S02]  /*a310*/  LDG.E.U8 R16, desc[UR36][R14.64+0xf9] ;  /* 0x0000f9240e107981 */ /* 0x000e64000c1e1100 */
[----:B-1----:R-:W-:-:S05]  /*a320*/  PRMT R3, R16, 0x8880, RZ ;  /* 0x0000888010037816 */ /* 0x002fca00000000ff */
[----:B------:R-:W-:-:S07]  /*a330*/  IMAD R2, R3, R18, RZ ;  /* 0x0000001203027224 */ /* 0x000fce00078e02ff */
.L_x_285:
[----:B------:R-:W-:Y:S05]  /*a340*/  BSYNC B1 ;  /* 0x0000000000017941 */ /* 0x000fea0003800000 */
.L_x_284:
[----:B-1----:R-:W2:Y:S01]  /*a350*/  LDL.LU R3, [R1+0x1f4] ;  /* 0x0001f40001037983 */ /* 0x002ea20000300800 */
[----:B------:R-:W-:Y:S01]  /*a360*/  IMAD.WIDE.U32 R158, R163, R20, R152 ;  /* 0x00000014a39e7225 */ /* 0x000fe200078e0098 */
[----:B------:R-:W-:Y:S01]  /*a370*/  ISETP.GE.AND P2, PT, R154, 0x81, PT ;  /* 0x000000819a00780c */ /* 0x000fe20003f46270 */
[----:B------:R-:W-:Y:S01]  /*a380*/  BSSY B1, `(.L_x_286) ;  /* 0x000000e000017945 */ /* 0x000fe20003800000 */
[-C--:B------:R-:W-:Y:S01]  /*a390*/  IADD3 R156, P5, P4, R156, R22.reuse, R160 ;  /* 0x000000169c9c7210 */ /* 0x080fe20007cbe0a0 */
[----:B0-----:R-:W-:Y:S01]  /*a3a0*/  IMAD.X R15, RZ, RZ, UR9, P3 ;  /* 0x00000009ff0f7e24 */ /* 0x001fe200098e06ff */
[----:B------:R-:W-:Y:S02]  /*a3b0*/  ISETP.LT.OR P6, PT, R0, 0x1, !P2 ;  /* 0x000000010000780c */ /* 0x000fe400057c1670 */
[----:B------:R-:W-:Y:S01]  /*a3c0*/  IADD3 R14, P3, R158, R22, RZ ;  /* 0x000000169e0e7210 */ /* 0x000fe20007f7e0ff */
[----:B------:R-:W-:Y:S02]  /*a3d0*/  IMAD R20, R15, R20, RZ ;  /* 0x000000140f147224 */ /* 0x000fe400078e02ff */
[----:B--2---:R-:W-:-:S05]  /*a3e0*/  @!P1 IMAD R3, R3, R17, R2 ;  /* 0x0000001103039224 */ /* 0x004fca00078e0202 */
[----:B------:R0:W-:Y:S01]  /*a3f0*/  @!P1 STG.E.U8 desc[UR36][R4.64+0xf9], R3 ;  /* 0x0000f90304009986 */ /* 0x0001e2000c101124 */
[C---:B------:R-:W-:Y:S02]  /*a400*/  ISETP.LT.OR P1, PT, R0.reuse, 0xf9, !P0 ;  /* 0x000000f90000780c */ /* 0x040fe40004721670 */
[----:B------:R-:W-:-:S11]  /*a410*/  ISETP.LT.OR P0, PT, R0, 0xfa, !P0 ;  /* 0x000000fa0000780c */ /* 0x000fd60004701670 */
[----:B0-----:R-:W-:Y:S05]  /*a420*/  @P1 BRA `(.L_x_287) ;  /* 0x00000000000c1947 */ /* 0x001fea0003800000 */
[----:B------:R-:W2:Y:S02]  /*a430*/  LDG.E.U8 R16, desc[UR36][R12.64+0xf8] ;  /* 0x0000f8240c107981 */ /* 0x000ea4000c1e1100 */
[----:B--2---:R-:W-:-:S05]  /*a440*/  PRMT R3, R16, 0x8880, RZ ;  /* 0x0000888010037816 */ /* 0x004fca00000000ff */
[----:B------:R-:W-:-:S07]  /*a450*/  IMAD R2, R3, R18, RZ ;  /* 0x0000001203027224 */ /* 0x000fce00078e02ff */
.L_x_287:
[----:B------:R-:W-:Y:S05]  /*a460*/  BSYNC B1 ;  /* 0x0000000000017941 */ /* 0x000fea0003800000 */
.L_x_286:
[----:B------:R-:W2:Y:S01]  /*a470*/  LDL.LU R3, [R1+0x1f8] ;  /* 0x0001f80001037983 */ /* 0x000ea20000300800 */
[----:B------:R-:W-:Y:S01]  /*a480*/  BSSY B1, `(.L_x_288) ;  /* 0x0000008000017945 */ /* 0x000fe20003800000 */
[----:B------:R-:W-:Y:S02]  /*a490*/  IMAD R21, R163, R21, R20 ;  /* 0x00000015a3157224 */ /* 0x000fe400078e0214 */
[----:B--2---:R-:W-:-:S05]  /*a4a0*/  @!P1 IMAD R3, R3, R17, R2 ;  /* 0x0000001103039224 */ /* 0x004fca00078e0202 */
[----:B------:R0:W-:Y:S01]  /*a4b0*/  @!P1 STG.E.U8 desc[UR36][R10.64+0xf8], R3 ;  /* 0x0000f8030a009986 */ /* 0x0001e2000c101124 */
[----:B------:R-:W-:Y:S05]  /*a4c0*/  @P0 BRA `(.L_x_289) ;  /* 0x00000000000c0947 */ /* 0x000fea0003800000 */
[----:B------:R-:W0:Y:S02]  /*a4d0*/  LDG.E.U8 R16, desc[UR36][R12.64+0xf9] ;  /* 0x0000f9240c107981 */ /* 0x000e24000c1e1100 */
[----:B0-----:R-:W-:-:S05]  /*a4e0*/  PRMT R3, R16, 0x8880, RZ ;  /* 0x0000888010037816 */ /* 0x001fca00000000ff */
[----:B------:R-:W-:-:S07]  /*a4f0*/  IMAD R2, R3, R18, RZ ;  /* 0x0000001203027224 */ /* 0x000fce00078e02ff */
.L_x_289:
[----:B------:R-:W-:Y:S05]  /*a500*/  BSYNC B1 ;  /* 0x0000000000017941 */ /* 0x000fea0003800000 */
.L_x_288:
[----:B0-----:R-:W2:Y:S01]  /*a510*/  LDL.LU R3, [R1+0x1fc] ;  /* 0x0001fc0001037983 */ /* 0x001ea20000300800 */
[----:B------:R-:W-:Y:S01]  /*a520*/  BSSY B1, `(.L_x_290) ;  /* 0x0000009000017945 */ /* 0x000fe20003800000 */
[----:B------:R-:W-:Y:S02]  /*a530*/  IADD3.X R15, R23, R159, R21, P3, !PT ;  /* 0x0000009f170f7210 */ /* 0x000fe40001ffe415 */
[----:B------:R-:W-:Y:S01]  /*a540*/  IADD3 R160, R21, R161, RZ ;  /* 0x000000a115a07210 */ /* 0x000fe20007ffe0ff */
[----:B--2---:R-:W-:-:S05]  /*a550*/  @!P0 IMAD R3, R3, R17, R2 ;  /* 0x0000001103038224 */ /* 0x004fca00078e0202 */
[----:B------:R0:W-:Y:S01]  /*a560*/  @!P0 STG.E.U8 desc[UR36][R10.64+0xf9], R3 ;  /* 0x0000f9030a008986 */ /* 0x0001e2000c101124 */
[----:B------:R-:W-:Y:S05]  /*a570*/  @P6 BRA `(.L_x_291) ;  /* 0x00000000000c6947 */ /* 0x000fea0003800000 */
[----:B------:R-:W0:Y:S02]  /*a580*/  LDG.E.U8 R16, desc[UR36][R14.64] ;  /* 0x000000240e107981 */ /* 0x000e24000c1e1100 */
[----:B0-----:R-:W-:-:S05]  /*a590*/  PRMT R3, R16, 0x8880, RZ ;  /* 0x0000888010037816 */ /* 0x001fca00000000ff */
[----:B------:R-:W-:-:S07]  /*a5a0*/  IMAD R2, R3, R18, RZ ;  /* 0x0000001203027224 */ /* 0x000fce00078e02ff */
.L_x_291:
[----:B------:R-:W-:Y:S05]  /*a5b0*/  BSYNC B1 ;  /* 0x0000000000017941 */ /* 0x000fea0003800000 */
.L_x_290:
[----:B------:R-:W-:Y:S01]  /*a5c0*/  ISETP.LT.OR P3, PT, R0, 0x2, !P2 ;  /* 0x000000020000780c */ /* 0x000fe20005761670 */
[----:B0-----:R-:W-:Y:S01]  /*a5d0*/  @!P6 IMAD R3, R24, R17, R2 ;  /* 0x000000111803e224 */ /* 0x001fe200078e0202 */
[----:B------:R-:W-:Y:S01]  /*a5e0*/  ISETP.GE.AND P0, PT, R154, 0x89, PT ;  /* 0x000000899a00780c */ /* 0x000fe20003f06270 */
[----:B------:R-:W-:Y:S01]  /*a5f0*/  BSSY B1, `(.L_x_292) ;  /* 0x000000b000017945 */ /* 0x000fe20003800000 */
[----:B------:R-:W-:Y:S02]  /*a600*/  IADD3.X R157, R153, R23, R160, P5, P4 ;  /* 0x00000017999d7210 */ /* 0x000fe40002fe84a0 */
[----:B------:R0:W-:Y:S01]  /*a610*/  @!P6 STG.E.U8 desc[UR36][R6.64], R3 ;  /* 0x000000030600e986 */ /* 0x0001e2000c101124 */
[C---:B------:R-:W-:Y:S02]  /*a620*/  ISETP.LT.OR P4, PT, R0.reuse, 0x1, !P0 ;  /* 0x000000010000780c */ /* 0x040fe40004781670 */
[C---:B------:R-:W-:Y:S02]  /*a630*/  ISETP.LT.OR P5, PT, R0.reuse, 0x2, !P0 ;  /* 0x000000020000780c */ /* 0x040fe400047a1670 */
[----:B------:R-:W-:-:S02]  /*a640*/  ISETP.LT.OR P6, PT, R0, 0x9, !P2 ;  /* 0x000000090000780c */ /* 0x000fc400057c1670 */
[----:B------:R-:W-:Y:S01]  /*a650*/  ISETP.LT.OR P1, PT, R0, 0xa, !P2 ;  /* 0x0000000a0000780c */ /* 0x000fe20005721670 */
[----:B------:R-:W-:-:S12]  /*a660*/  @P3 BRA `(.L_x_293) ;  /* 0x00000000000c3947 */ /* 0x000fd80003800000 */
[----:B------:R-:W0:Y:S02]  /*a670*/  LDG.E.U8 R16, desc[UR36][R14.64+0x1] ;  /* 0x000001240e107981 */ /* 0x000e24000c1e1100 */
[----:B0-----:R-:W-:-:S05]  /*a680*/  PRMT R3, R16, 0x8880, RZ ;  /* 0x0000888010037816 */ /* 0x001fca00000000ff */
[----:B------:R-:W-:-:S07]  /*a690*/  IMAD R2, R3, R18, RZ ;  /* 0x0000001203027224 */ /* 0x000fce00078e02ff */
.L_x_293:
[----:B------:R-:W-:Y:S05]  /*a6a0*/  BSYNC B1 ;  /* 0x0000000000017941 */ /* 0x000fea0003800000 */
.L_x_292:
[----:B------:R-:W-:Y:S01]  /*a6b0*/  @!P3 IMAD R25, R25, R17, R2 ;  /* 0x000000111919b224 */ /* 0x000fe200078e0202 */
[----:B------:R-:W-:Y:S04]  /*a6c0*/  BSSY B1, `(.L_x_294) ;  /* 0x0000006000017945 */ /* 0x000fe80003800000 */
[----:B------:R1:W-:Y:S01]  /*a6d0*/  @!P3 STG.E.U8 desc[UR36][R6.64+0x1], R25 ;  /* 0x000001190600b986 */ /* 0x0003e2000c101124 */
[----:B------:R-:W-:Y:S05]  /*a6e0*/  @P4 BRA `(.L_x_295) ;  /* 0x00000000000c4947 */ /* 0x000fea0003800000 */
[----:B------:R-:W0:Y:S02]  /*a6f0*/  LDG.E.U8 R16, desc[UR36][R156.64] ;  /* 0x000000249c107981 */ /* 0x000e24000c1e1100 */
[----:B0-----:R-:W-:-:S05]  /*a700*/  PRMT R3, R16, 0x8880, RZ ;  /* 0x0000888010037816 */ /* 0x001fca00000000ff */
[----:B------:R-:W-:-:S07]  /*a710*/  IMAD R2, R3, R18, RZ ;  /* 0x0000001203027224 */ /* 0x000fce00078e02ff */
.L_x_295:
[----:B------:R-:W-:Y:S05]  /*a720*/  BSYNC B1 ;  /* 0x0000000000017941 */ /* 0x000fea0003800000 */
.L_x_294:
[----:B0-----:R-:W-:Y:S01]  /*a730*/  @!P4 IMAD R3, R26, R17, R2 ;  /* 0x000000111a03c224 */ /* 0x001fe200078e0202 */
[----:B------:R-:W-:Y:S04]  /*a740*/  BSSY B1, `(.L_x_296) ;  /* 0x0000006000017945 */ /* 0x000fe80003800000 */
[----:B------:R0:W-:Y:S01]  /*a750*/  @!P4 STG.E.U8 desc[UR36][R8.64], R3 ;  /* 0x000000030800c986 */ /* 0x0001e2000c101124 */
[----:B------:R-:W-:Y:S05]  /*a760*/  @P5 BRA `(.L_x_297) ;  /* 0x00000000000c5947 */ /* 0x000fea0003800000 */
[----:B------:R-:W0:Y:S02]  /*a770*/  LDG.E.U8 R16, desc[UR36][R156.64+0x1] ;  /* 0x000001249c107981 */ /* 0x000e24000c1e1100 */
[----:B0-----:R-:W-:-:S05]  /*a780*/  PRMT R3, R16, 0x8880, RZ ;  /* 0x0000888010037816 */ /* 0x001fca00000000ff */
[----:B------:R-:W-:-:S07]  /*a790*/  IMAD R2, R3, R18, RZ ;  /* 0x0000001203027224 */ /* 0x000fce00078e02ff */
.L_x_297:
[----:B------:R-:W-:Y:S05]  /*a7a0*/  BSYNC B1 ;  /* 0x0000000000017941 */ /* 0x000fea0003800000 */
.L_x_296:
[----:B------:R-:W-:Y:S01]  /*a7b0*/  @!P5 IMAD R27, R27, R17, R2 ;  /* 0x000000111b1bd224 */ /* 0x000fe200078e0202 */
[----:B------:R-:W-:Y:S04]  /*a7c0*/  BSSY B1, `(.L_x_298) ;  /* 0x0000006000017945 */ /* 0x000fe80003800000 */
[----:B------:R2:W-:Y:S01]  /*a7d0*/  @!P5 STG.E.U8 desc[UR36][R8.64+0x1], R27 ;  /* 0x0000011b0800d986 */ /* 0x0005e2000c101124 */
[----:B------:R-:W-:Y:S05]  /*a7e0*/  @P6 BRA `(.L_x_299) ;  /* 0x00000000000c6947 */ /* 0x000fea0003800000 */
[----:B------:R-:W0:Y:S02]  /*a7f0*/  LDG.E.U8 R16, desc[UR36][R14.64+0x8] ;  /* 0x000008240e107981 */ /* 0x000e24000c1e1100 */
[----:B0-----:R-:W-:-:S05]  /*a800*/  PRMT R3, R16, 0x8880, RZ ;  /* 0x0000888010037816 */ /* 0x001fca00000000ff */
[----:B------:R-:W-:-:S07]  /*a810*/  IMAD R2, R3, R18, RZ ;  /* 0x0000001203027224 */ /* 0x000fce00078e02ff */
.L_x_299:
[----:B------:R-:W-:Y:S05]  /*a820*/  BSYNC B1 ;  /* 0x0000000000017941 */ /* 0x000fea0003800000 */
.L_x_298:
[----:B0-----:R-:W-:Y:S01]  /*a830*/  @!P6 IMAD R3, R28, R17, R2 ;  /* 0x000000111c03e224 */ /* 0x001fe200078e0202 */
[----:B------:R-:W-:Y:S04]  /*a840*/  BSSY B1, `(.L_x_300) ;  /* 0x0000006000017945 */ /* 0x000fe80003800000 */
[----:B------:R0:W-:Y:S01]  /*a850*/  @!P6 STG.E.U8 desc[UR36][R6.64+0x8], R3 ;  /* 0x000008030600e986 */ /* 0x0001e2000c101124 */
[----:B------:R-:W-:Y:S05]  /*a860*/  @P1 BRA `(.L_x_301) ;  /* 0x00000000000c1947 */ /* 0x000fea0003800000 */
[----:B------:R-:W0:Y:S02]  /*a870*/  LDG.E.U8 R16, desc[UR36][R14.64+0x9] ;  /* 0x000009240e107981 */ /* 0x000e24000c1e1100 */
[----:B0-----:R-:W-:-:S05]  /*a880*/  PRMT R3, R16, 0x8880, RZ ;  /* 0x0000888010037816 */ /* 0x001fca00000000ff */
[----:B------:R-:W-:-:S07]  /*a890*/  IMAD R2, R3, R18, RZ ;  /* 0x0000001203027224 */ /* 0x000fce00078e02ff */
.L_x_301:
[----:B------:R-:W-:Y:S05]  /*a8a0*/  BSYNC B1 ;  /* 0x0000000000017941 */ /* 0x000fea0003800000 */
.L_x_300:
[C---:B------:R-:W-:Y:S01]  /*a8b0*/  ISETP.LT.OR P4, PT, R0.reuse, 0x9, !P0 ;  /* 0x000000090000780c */ /* 0x040fe20004781670 */
[----:B------:R-:W-:Y:S01]  /*a8c0*/  @!P1 IMAD R29, R29, R17, R2 ;  /* 0x000000111d1d9224 */ /* 0x000fe200078e0202 */
[----:B------:R-:W-:Y:S01]  /*a8d0*/  BSSY B1, `(.L_x_302) ;  /* 0x000000a000017945 */ /* 0x000fe20003800000 */
[C---:B------:R-:W-:Y:S02]  /*a8e0*/  ISETP.LT.OR P3, PT, R0.reuse, 0xa, !P0 ;  /* 0x0000000a0000780c */ /* 0x040fe40004761670 */
[C---:B------:R-:W-:Y:S01]  /*a8f0*/  ISETP.LT.OR P5, PT, R0.reuse, 0x11, !P2 ;  /* 0x000000110000780c */ /* 0x040fe200057a1670 */
[----:B------:R3:W-:Y:S01]  /*a900*/  @!P1 STG.E.U8 desc[UR36][R6.64+0x9], R29 ;  /* 0x0000091d06009986 */ /* 0x0007e2000c101124 */
[C---:B------:R-:W-:Y:S02]  /*a910*/  ISETP.LT.OR P6, PT, R0.reuse, 0x12, !P2 ;  /* 0x000000120000780c */ /* 0x040fe400057c1670 */
[----:B------:R-:W-:-:S04]  /*a920*/  ISETP.LT.OR P1, PT, R0, 0x11, !P0 ;  /* 0x000000110000780c */ /* 0x000fc80004721670 */
[----:B------:R-:W-:Y:S09]  /*a930*/  @P4 BRA `(.L_x_303) ;  /* 0x00000000000c4947 */ /* 0x000ff20003800000 */
[----:B------:R-:W0:Y:S02]  /*a940*/  LDG.E.U8 R16, desc[UR36][R156.64+0x8] ;  /* 0x000008249c107981 */ /* 0x000e24000c1e1100 */
[----:B0-----:R-:W-:-:S05]  /*a950*/  PRMT R3, R16, 0x8880, RZ ;  /* 0x0000888010037816 */ /* 0x001fca00000000ff */
[----:B------:R-:W-:-:S07]  /*a960*/  IMAD R2, R3, R18, RZ ;  /* 0x0000001203027224 */ /* 0x000fce00078e02ff */
.L_x_303:
[----:B------:R-:W-:Y:S05]  /*a970*/  BSYNC B1 ;  /* 0x0000000000017941 */ /* 0x000fea0003800000 */
.L_x_302:
[----:B0-----:R-:W-:Y:S01]  /*a980*/  @!P4 IMAD R3, R30, R17, R2 ;  /* 0x000000111e03c224 */ /* 0x001fe200078e0202 */
[----:B------:R-:W-:Y:S04]  /*a990*/  BSSY B1, `(.L_x_304) ;  /* 0x0000006000017945 */ /* 0x000fe80003800000 */
[----:B------:R0:W-:Y:S01]  /*a9a0*/  @!P4 STG.E.U8 desc[UR36][R8.64+0x8], R3 ;  /* 0x000008030800c986 */ /* 0x0001e2000c101124 */
[----:B------:R-:W-:Y:S05]  /*a9b0*/  @P3 BRA `(.L_x_305) ;  /* 0x00000000000c3947 */ /* 0x000fea0003800000 */
[----:B------:R-:W0:Y:S02]  /*a9c0*/  LDG.E.U8 R16, desc[UR36][R156.64+0x9] ;  /* 0x000009249c107981 */ /* 0x000e24000c1e1100 */
[----:B0-----:R-:W-:-:S05]  /*a9d0*/  PRMT R3, R16, 0x8880, RZ ;  /* 0x0000888010037816 */ /* 0x001fca00000000ff */
[----:B------:R-:W-:-:S07]  /*a9e0*/  IMAD R2, R3, R18, RZ ;  /* 0x0000001203027224 */ /* 0x000fce00078e02ff */
.L_x_305:
[----:B------:R-:W-:Y:S05]  /*a9f0*/  BSYNC B1 ;  /* 0x0000000000017941 */ /* 0x000fea0003800000 */
.L_x_304:
[----:B------:R-:W-:Y:S01]  /*aa00*/  @!P3 IMAD R31, R31, R17, R2 ;  /* 0x000000111f1fb224 */ /* 0x000fe200078e0202 */
[----:B------:R-:W-:Y:S04]  /*aa10*/  BSSY B1, `(.L_x_306) ;  /* 0x0000006000017945 */ /* 0x000fe80003800000 */
[----:B------:R4:W-:Y:S01]  /*aa20*/  @!P3 STG.E.U8 desc[UR36][R8.64+0x9], R31 ;  /* 0x0000091f0800b986 */ /* 0x0009e2000c101124 */
[----:B------:R-:W-:Y:S05]  /*aa30*/  @P5 BRA `(.L_x_307) ;  /* 0x00000000000c5947 */ /* 0x000fea0003800000 */
[----:B------:R-:W0:Y:S02]  /*aa40*/  LDG.E.U8 R16, desc[UR36][R14.64+0x10] ;  /* 0x000010240e107981 */ /* 0x000e24000c1e1100 */
[----:B0-----:R-:W-:-:S05]  /*aa50*/  PRMT R3, R16, 0x8880, RZ ;  /* 0x0000888010037816 */ /* 0x001fca00000000ff */
[----:B------:R-:W-:-:S07]  /*aa60*/  IMAD R2, R3, R18, RZ ;  /* 0x0000001203027224 */ /* 0x000fce00078e02ff */
.L_x_307:
[----:B------:R-:W-:Y:S05]  /*aa70*/  BSYNC B1 ;  /* 0x0000000000017941 */ /* 0x000fea0003800000 */
.L_x_306:
[----:B0-----:R-:W-:Y:S01]  /*aa80*/  @!P5 IMAD R3, R32, R17, R2 ;  /* 0x000000112003d224 */ /* 0x001fe200078e0202 */
[----:B------:R-:W-:Y:S04]  /*aa90*/  BSSY B1, `(.L_x_308) ;  /* 0x0000006000017945 */ /* 0x000fe80003800000 */
[----:B------:R0:W-:Y:S01]  /*aaa0*/  @!P5 STG.E.U8 desc[UR36][R6.64+0x10], R3 ;  /* 0x000010030600d986 */ /* 0x0001e2000c101124 */
[----:B------:R-:W-:Y:S05]  /*aab0*/  @P6 BRA `(.L_x_309) ;  /* 0x00000000000c6947 */ /* 0x000fea0003800000 */
[----:B------:R-:W0:Y:S02]  /*aac0*/  LDG.E.U8 R16, desc[UR36][R14.64+0x11] ;  /* 0x000011240e107981 */ /* 0x000e24000c1e1100 */
[----:B0-----:R-:W-:-:S05]  /*aad0*/  PRMT R3, R16, 0x8880, RZ ;  /* 0x0000888010037816 */ /* 0x001fca00000000ff */
[----:B------:R-:W-:-:S07]  /*aae0*/  IMAD R2, R3, R18, RZ ;  /* 0x0000001203027224 */ /* 0x000fce00078e02ff */
.L_x_309:
[----:B------:R-:W-:Y:S05]  /*aaf0*/  BSYNC B1 ;  /* 0x0000000000017941 */ /* 0x000fea0003800000 */
.L_x_308:
[----:B------:R-:W-:Y:S01]  /*ab00*/  @!P6 IMAD R33, R33, R17, R2 ;  /* 0x000000112121e224 */ /* 0x000fe200078e0202 */
[----:B------:R-:W-:Y:S04]  /*ab10*/  BSSY B1, `(.L_x_310) ;  /* 0x0000006000017945 */ /* 0x000fe80003800000 */
[----:B------:R0:W-:Y:S01]  /*ab20*/  @!P6 STG.E.U8 desc[UR36][R6.64+0x11], R33 ;  /* 0x000011210600e986 */ /* 0x0001e2000c101124 */
[----:B------:R-:W-:Y:S05]  /*ab30*/  @P1 BRA `(.L_x_311) ;  /* 0x00000000000c1947 */ /* 0x000fea0003800000 */
[----:B------:R-:W0:Y:S02]  /*ab40*/  LDG.E.U8 R16, desc[UR36][R156.64+0x10] ;  /* 0x000010249c107981 */ /* 0x000e24000c1e1100 */
[----:B0-----:R-:W-:-:S05]  /*ab50*/  PRMT R3, R16, 0x8880, RZ ;  /* 0x0000888010037816 */ /* 0x001fca00000000ff */
[----:B------:R-:W-:-:S07]  /*ab60*/  IMAD R2, R3, R18, RZ ;  /* 0x0000001203027224 */ /* 0x000fce00078e02ff */
.L_x_311:
[----:B------:R-:W-:Y:S05]  /*ab70*/  BSYNC B1 ;  /* 0x0000000000017941 */ /* 0x000fea0003800000 */
.L_x_310:
[----:B------:R-:W-:Y:S01]  /*ab80*/  ISETP.LT.OR P4, PT, R0, 0x12, !P0 ;  /* 0x000000120000780c */ /* 0x000fe20004781670 */
[----:B0-----:R-:W-:Y:S01]  /*ab90*/  @!P1 IMAD R3, R34, R17, R2 ;  /* 0x0000001122039224 */ /* 0x001fe200078e0202 */
        /* <DEDUP_REMOVED lines=10> */
.L_x_313:
[----:B------:R-:W-:Y:S05]  /*ac40*/  BSYNC B1 ;  /* 0x0000000000017941 */ /* 0x000fea0003800000 */
.L_x_312:
[----:B------:R-:W-:Y:S01]  /*ac50*/  @!P4 IMAD R35, R35, R17, R2 ;  /* 0x000000112323c224 */ /* 0x000fe200078e0202 */
[----:B------:R-:W-:Y:S04]  /*ac60*/  BSSY B1, `(.L_x_314) ;  /* 0x0000006000017945 */ /* 0x000fe80003800000 */
[----:B------:R0:W-:Y:S01]  /*ac70*/  @!P4 STG.E.U8 desc[UR36][R8.64+0x11], R35 ;  /* 0x000011230800c986 */ /* 0x0001e2000c101124 */
[----:B------:R-:W-:Y:S05]  /*ac80*/  @P3 BRA `(.L_x_315) ;  /* 0x00000000000c3947 */ /* 0x000fea0003800000 */
[----:B------:R-:W0:Y:S02]  /*ac90*/  LDG.E.U8 R16, desc[UR36][R14.64+0x18] ;  /* 0x000018240e107981 */ /* 0x000e24000c1e1100 */
[----:B0-----:R-:W-:-:S05]  /*aca0*/  PRMT R3, R16, 0x8880, RZ ;  /* 0x0000888010037816 */ /* 0x001fca00000000ff */
[----:B------:R-:W-:-:S07]  /*acb0*/  IMAD R2, R3, R18, RZ ;  /* 0x0000001203027224 */ /* 0x000fce00078e02ff */
.L_x_315:
[----:B------:R-:W-:Y:S05]  /*acc0*/  BSYNC B1 ;  /* 0x0000000000017941 */ /* 0x000fea0003800000 */
.L_x_314:
[----:B0-----:R-:W-:Y:S01]  /*acd0*/  @!P3 IMAD R3, R36, R17, R2 ;  /* 0x000000112403b224 */ /* 0x001fe200078e0202 */
[----:B------:R-:W-:Y:S04]  /*ace0*/  BSSY B1, `(.L_x_316) ;  /* 0x0000006000017945 */ /* 0x000fe80003800000 */
[----:B------:R0:W-:Y:S01]  /*acf0*/  @!P3 STG.E.U8 desc[UR36][R6.64+0x18], R3 ;  /* 0x000018030600b986 */ /* 0x0001e2000c101124 */
[----:B------:R-:W-:Y:S05]  /*ad00*/  @P5 BRA `(.L_x_317) ;  /* 0x00000000000c5947 */ /* 0x000fea0003800000 */
[----:B------:R-:W0:Y:S02]  /*ad10*/  LDG.E.U8 R16, desc[UR36][R14.64+0x19] ;  /* 0x000019240e107981 */ /* 0x000e24000c1e1100 */
[----:B0-----:R-:W-:-:S05]  /*ad20*/  PRMT R3, R16, 0x8880, RZ ;  /* 0x0000888010037816 */ /* 0x001fca00000000ff */
[----:B------:R-:W-:-:S07]  /*ad30*/  IMAD R2, R3, R18, RZ ;  /* 0x0000001203027224 */ /* 0x000fce00078e02ff */
.L_x_317:
[----:B------:R-:W-:Y:S05]  /*ad40*/  BSYNC B1 ;  /* 0x0000000000017941 */ /* 0x000fea0003800000 */
.L_x_316:
[----:B------:R-:W-:Y:S01]  /*ad50*/  @!P5 IMAD R37, R37, R17, R2 ;  /* 0x000000112525d224 */ /* 0x000fe200078e0202 */
[----:B------:R-:W-:Y:S04]  /*ad60*/  BSSY B1, `(.L_x_318) ;  /* 0x0000006000017945 */ /* 0x000fe80003800000 */
[----:B------:R0:W-:Y:S01]  /*ad70*/  @!P5 STG.E.U8 desc[UR36][R6.64+0x19], R37 ;  /* 0x000019250600d986 */ /* 0x0001e2000c101124 */
[----:B------:R-:W-:Y:S05]  /*ad80*/  @P6 BRA `(.L_x_319) ;  /* 0x00000000000c6947 */ /* 0x000fea0003800000 */
[----:B------:R-:W0:Y:S02]  /*ad90*/  LDG.E.U8 R16, desc[UR36][R156.64+0x18] ;  /* 0x000018249c107981 */ /* 0x000e24000c1e1100 */
[----:B0-----:R-:W-:-:S05]  /*ada0*/  PRMT R3, R16, 0x8880, RZ ;  /* 0x0000888010037816 */ /* 0x001fca00000000ff */
[----:B------:R-:W-:-:S07]  /*adb0*/  IMAD R2, R3, R18, RZ ;  /* 0x0000001203027224 */ /* 0x000fce00078e02ff */
.L_x_319:
[----:B------:R-:W-:Y:S05]  /*adc0*/  BSYNC B1 ;  /* 0x0000000000017941 */ /* 0x000fea0003800000 */
.L_x_318:
[----:B0-----:R-:W-:Y:S01]  /*add0*/  @!P6 IMAD R3, R38, R17, R2 ;  /* 0x000000112603e224 */ /* 0x001fe200078e0202 */
[----:B------:R-:W-:Y:S04]  /*ade0*/  BSSY B1, `(.L_x_320) ;  /* 0x0000006000017945 */ /* 0x000fe80003800000 */
[----:B------:R0:W-:Y:S01]  /*adf0*/  @!P6 STG.E.U8 desc[UR36][R8.64+0x18], R3 ;  /* 0x000018030800e986 */ /* 0x0001e2000c101124 */
[----:B------:R-:W-:Y:S05]  /*ae00*/  @P1 BRA `(.L_x_321) ;  /* 0x00000000000c1947 */ /* 0x000fea0003800000 */
[----:B------:R-:W0:Y:S02]  /*ae10*/  LDG.E.U8 R16, desc[UR36][R156.64+0x19] ;  /* 0x000019249c107981 */ /* 0x000e24000c1e1100 */
[----:B0-----:R-:W-:-:S05]  /*ae20*/  PRMT R3, R16, 0x8880, RZ ;  /* 0x0000888010037816 */ /* 0x001fca00000000ff */
[----:B------:R-:W-:-:S07]  /*ae30*/  IMAD R2, R3, R18, RZ ;  /* 0x0000001203027224 */ /* 0x000fce00078e02ff */
.L_x_321:
[----:B------:R-:W-:Y:S05]  /*ae40*/  BSYNC B1 ;  /* 0x0000000000017941 */ /* 0x000fea0003800000 */
.L_x_320:
        /* <DEDUP_REMOVED lines=12> */
.L_x_323:
[----:B------:R-:W-:Y:S05]  /*af10*/  BSYNC B1 ;  /* 0x0000000000017941 */ /* 0x000fea0003800000 */
.L_x_322:
[----:B0-----:R-:W-:Y:S01]  /*af20*/  @!P4 IMAD R3, R40, R17, R2 ;  /* 0x000000112803c224 */ /* 0x001fe200078e0202 */
[----:B------:R-:W-:Y:S04]  /*af30*/  BSSY B1, `(.L_x_324) ;  /* 0x0000006000017945 */ /* 0x000fe80003800000 */
[----:B------:R0:W-:Y:S01]  /*af40*/  @!P4 STG.E.U8 desc[UR36][R6.64+0x20], R3 ;  /* 0x000020030600c986 */ /* 0x0001e2000c101124 */
[----:B------:R-:W-:Y:S05]  /*af50*/  @P3 BRA `(.L_x_325) ;  /* 0x00000000000c3947 */ /* 0x000fea0003800000 */
[----:B------:R-:W0:Y:S02]  /*af60*/  LDG.E.U8 R16, desc[UR36][R14.64+0x21] ;  /* 0x000021240e107981 */ /* 0x000e24000c1e1100 */
[----:B0-----:R-:W-:-:S05]  /*af70*/  PRMT R3, R16, 0x8880, RZ ;  /* 0x0000888010037816 */ /* 0x001fca00000000ff */
[----:B------:R-:W-:-:S07]  /*af80*/  IMAD R2, R3, R18, RZ ;  /* 0x0000001203027224 */ /* 0x000fce00078e02ff */
.L_x_325:
[----:B------:R-:W-:Y:S05]  /*af90*/  BSYNC B1 ;  /* 0x0000000000017941 */ /* 0x000fea0003800000 */
.L_x_324:
[----:B------:R-:W-:Y:S01]  /*afa0*/  @!P3 IMAD R41, R41, R17, R2 ;  /* 0x000000112929b224 */ /* 0x000fe200078e0202 */
[----:B------:R-:W-:Y:S04]  /*afb0*/  BSSY B1, `(.L_x_326) ;  /* 0x0000006000017945 */ /* 0x000fe80003800000 */
[----:B------:R0:W-:Y:S01]  /*afc0*/  @!P3 STG.E.U8 desc[UR36][R6.64+0x21], R41 ;  /* 0x000021290600b986 */ /* 0x0001e2000c101124 */
[----:B------:R-:W-:Y:S05]  /*afd0*/  @P5 BRA `(.L_x_327) ;  /* 0x00000000000c5947 */ /* 0x000fea0003800000 */
[----:B------:R-:W0:Y:S02]  /*afe0*/  LDG.E.U8 R16, desc[UR36][R156.64+0x20] ;  /* 0x000020249c107981 */ /* 0x000e24000c1e1100 */
[----:B0-----:R-:W-:-:S05]  /*aff0*/  PRMT R3, R16, 0x8880, RZ ;  /* 0x0000888010037816 */ /* 0x001fca00000000ff */
[----:B------:R-:W-:-:S07]  /*b000*/  IMAD R2, R3, R18, RZ ;  /* 0x0000001203027224 */ /* 0x000fce00078e02ff */
.L_x_327:
[----:B------:R-:W-:Y:S05]  /*b010*/  BSYNC B1 ;  /* 0x0000000000017941 */ /* 0x000fea0003800000 */
.L_x_326:
[----:B0-----:R-:W-:Y:S01]  /*b020*/  @!P5 IMAD R3, R42, R17, R2 ;  /* 0x000000112a03d224 */ /* 0x001fe200078e0202 */
[----:B------:R-:W-:Y:S04]  /*b030*/  BSSY B1, `(.L_x_328) ;  /* 0x0000006000017945 */ /* 0x000fe80003800000 */
[----:B------:R0:W-:Y:S01]  /*b040*/  @!P5 STG.E.U8 desc[UR36][R8.64+0x20], R3 ;  /* 0x000020030800d986 */ /* 0x0001e2000c101124 */
[----:B------:R-:W-:Y:S05]  /*b050*/  @P6 BRA `(.L_x_329) ;  /* 0x00000000000c6947 */ /* 0x000fea0003800000 */
[----:B------:R-:W0:Y:S02]  /*b060*/  LDG.E.U8 R16, desc[UR36][R156.64+0x21] ;  /* 0x000021249c107981 */ /* 0x000e24000c1e1100 */
[----:B0-----:R-:W-:-:S05]  /*b070*/  PRMT R3, R16, 0x8880, RZ ;  /* 0x0000888010037816 */ /* 0x001fca00000000ff */
[----:B------:R-:W-:-:S07]  /*b080*/  IMAD R2, R3, R18, RZ ;  /* 0x0000001203027224 */ /* 0x000fce00078e02ff */
.L_x_329:
[----:B------:R-:W-:Y:S05]  /*b090*/  BSYNC B1 ;  /* 0x0000000000017941 */ /* 0x000fea0003800000 */
.L_x_328:
[----:B------:R-:W-:Y:S01]  /*b0a0*/  @!P6 IMAD R43, R43, R17, R2 ;  /* 0x000000112b2be224 */ /* 0x000fe200078e0202 */
[----:B------:R-:W-:Y:S04]  /*b0b0*/  BSSY B1, `(.L_x_330) ;  /* 0x0000006000017945 */ /* 0x000fe80003800000 */
[----:B------:R0:W-:Y:S01]  /*b0c0*/  @!P6 STG.E.U8 desc[UR36][R8.64+0x21], R43 ;  /* 0x0000212b0800e986 */ /* 0x0001e2000c101124 */
[----:B------:R-:W-:Y:S05]  /*b0d0*/  @P1 BRA `(.L_x_331) ;  /* 0x00000000000c1947 */ /* 0x000fea0003800000 */
[----:B------:R-:W0:Y:S02]  /*b0e0*/  LDG.E.U8 R16, desc[UR36][R14.64+0x28] ;  /* 0x000028240e107981 */ /* 0x000e24000c1e1100 */
[----:B0-----:R-:W-:-:S05]  /*b0f0*/  PRMT R3, R16, 0x8880, RZ ;  /* 0x0000888010037816 */ /* 0x001fca00000000ff */
[----:B------:R-:W-:-:S07]  /*b100*/  IMAD R2, R3, R18, RZ ;  /* 0x0000001203027224 */ /* 0x000fce00078e02ff */
.L_x_331:
[----:B------:R-:W-:Y:S05]  /*b110*/  BSYNC B1 ;  /* 0x0000000000017941 */ /* 0x000fea0003800000 */
.L_x_330:
        /* <DEDUP_REMOVED lines=12> */
.L_x_333:
[----:B------:R-:W-:Y:S05]  /*b1e0*/  BSYNC B1 ;  /* 0x0000000000017941 */ /* 0x000fea0003800000 */
.L_x_332:
[----:B------:R-:W-:Y:S01]  /*b1f0*/  @!P4 IMAD R45, R45, R17, R2 ;  /* 0x000000112d2dc224 */ /* 0x000fe200078e0202 */
[----:B------:R-:W-:Y:S04]  /*b200*/  BSSY B1, `(.L_x_334) ;  /* 0x0000006000017945 */ /* 0x000fe80003800000 */
[----:B------:R0:W-:Y:S01]  /*b210*/  @!P4 STG.E.U8 desc[UR36][R6.64+0x29], R45 ;  /* 0x0000292d0600c986 */ /* 0x0001e2000c101124 */
[----:B------:R-:W-:Y:S05]  /*b220*/  @P3 BRA `(.L_x_335) ;  /* 0x00000000000c3947 */ /* 0x000fea0003800000 */
[----:B------:R-:W0:Y:S02]  /*b230*/  LDG.E.U8 R16, desc[UR36][R156.64+0x28] ;  /* 0x000028249c107981 */ /* 0x000e24000c1e1100 */
[----:B0-----:R-:W-:-:S05]  /*b240*/  PRMT R3, R16, 0x8880, RZ ;  /* 0x0000888010037816 */ /* 0x001fca00000000ff */
[----:B------:R-:W-:-:S07]  /*b250*/  IMAD R2, R3, R18, RZ ;  /* 0x0000001203027224 */ /* 0x000fce00078e02ff */
.L_x_335:
[----:B------:R-:W-:Y:S05]  /*b260*/  BSYNC B1 ;  /* 0x0000000000017941 */ /* 0x000fea0003800000 */
.L_x_334:
[----:B0-----:R-:W-:Y:S01]  /*b270*/  @!P3 IMAD R3, R46, R17, R2 ;  /* 0x000000112e03b224 */ /* 0x001fe200078e0202 */
[----:B------:R-:W-:Y:S04]  /*b280*/  BSSY B1, `(.L_x_336) ;  /* 0x0000006000017945 */ /* 0x000fe80003800000 */
[----:B------:R0:W-:Y:S01]  /*b290*/  @!P3 STG.E.U8 desc[UR36][R8.64+0x28], R3 ;  /* 0x000028030800b986 */ /* 0x0001e2000c101124 */
[----:B------:R-:W-:Y:S05]  /*b2a0*/  @P5 BRA `(.L_x_337) ;  /* 0x00000000000c5947 */ /* 0x000fea0003800000 */
[----:B------:R-:W0:Y:S02]  /*b2b0*/  LDG.E.U8 R16, desc[UR36][R156.64+0x29] ;  /* 0x000029249c107981 */ /* 0x000e24000c1e1100 */
[----:B0-----:R-:W-:-:S05]  /*b2c0*/  PRMT R3, R16, 0x8880, RZ ;  /* 0x0000888010037816 */ /* 0x001fca00000000ff */
[----:B------:R-:W-:-:S07]  /*b2d0*/  IMAD R2, R3, R18, RZ ;  /* 0x0000001203027224 */ /* 0x000fce00078e02ff */
.L_x_337:
[----:B------:R-:W-:Y:S05]  /*b2e0*/  BSYNC B1 ;  /* 0x0000000000017941 */ /* 0x000fea0003800000 */
.L_x_336:
[----:B------:R-:W-:Y:S01]  /*b2f0*/  @!P5 IMAD R47, R47, R17, R2 ;  /* 0x000000112f2fd224 */ /* 0x000fe200078e0202 */
[----:B------:R-:W-:Y:S04]  /*b300*/  BSSY B1, `(.L_x_338) ;  /* 0x0000006000017945 */ /* 0x000fe80003800000 */
[----:B------:R0:W-:Y:S01]  /*b310*/  @!P5 STG.E.U8 desc[UR36][R8.64+0x29], R47 ;  /* 0x0000292f0800d986 */ /* 0x0001e2000c101124 */
[----:B------:R-:W-:Y:S05]  /*b320*/  @P6 BRA `(.L_x_339) ;  /* 0x00000000000c6947 */ /* 0x000fea0003800000 */
[----:B------:R-:W0:Y:S02]  /*b330*/  LDG.E.U8 R16, desc[UR36][R14.64+0x30] ;  /* 0x000030240e107981 */ /* 0x000e24000c1e1100 */
[----:B0-----:R-:W-:-:S05]  /*b340*/  PRMT R3, R16, 0x8880, RZ ;  /* 0x0000888010037816 */ /* 0x001fca00000000ff */
[----:B------:R-:W-:-:S07]  /*b350*/  IMAD R2, R3, R18, RZ ;  /* 0x0000001203027224 */ /* 0x000fce00078e02ff */
.L_x_339:
[----:B------:R-:W-:Y:S05]  /*b360*/  BSYNC B1 ;  /* 0x0000000000017941 */ /* 0x000fea0003800000 */
.L_x_338:
[----:B0-----:R-:W-:Y:S01]  /*b370*/  @!P6 IMAD R3, R48, R17, R2 ;  /* 0x000000113003e224 */ /* 0x001fe200078e0202 */
[----:B------:R-:W-:Y:S04]  /*b380*/  BSSY B1, `(.L_x_340) ;  /* 0x0000006000017945 */ /* 0x000fe80003800000 */
[----:B------:R0:W-:Y:S01]  /*b390*/  @!P6 STG.E.U8 desc[UR36][R6.64+0x30], R3 ;  /* 0x000030030600e986 */ /* 0x0001e2000c101124 */
[----:B------:R-:W-:Y:S05]  /*b3a0*/  @P1 BRA `(.L_x_341) ;  /* 0x00000000000c1947 */ /* 0x000fea0003800000 */
[----:B------:R-:W0:Y:S02]  /*b3b0*/  LDG.E.U8 R16, desc[UR36][R14.64+0x31] ;  /* 0x000031240e107981 */ /* 0x000e24000c1e1100 */
[----:B0-----:R-:W-:-:S05]  /*b3c0*/  PRMT R3, R16, 0x8880, RZ ;  /* 0x0000888010037816 */ /* 0x001fca00000000ff */
[----:B------:R-:W-:-:S07]  /*b3d0*/  IMAD R2, R3, R18, RZ ;  /* 0x0000001203027224 */ /* 0x000fce00078e02ff */
.L_x_341:
[----:B------:R-:W-:Y:S05]  /*b3e0*/  BSYNC B1 ;  /* 0x0000000000017941 */ /* 0x000fea0003800000 */
.L_x_340:
        /* <DEDUP_REMOVED lines=12> */
.L_x_343:
[----:B------:R-:W-:Y:S05]  /*b4b0*/  BSYNC B1 ;  /* 0x0000000000017941 */ /* 0x000fea0003800000 */
.L_x_342:
[----:B0-----:R-:W-:Y:S01]  /*b4c0*/  @!P4 IMAD R3, R50, R17, R2 ;  /* 0x000000113203c224 */ /* 0x001fe200078e0202 */
[----:B------:R-:W-:Y:S04]  /*b4d0*/  BSSY B1, `(.L_x_344) ;  /* 0x0000006000017945 */ /* 0x000fe80003800000 */
[----:B------:R0:W-:Y:S01]  /*b4e0*/  @!P4 STG.E.U8 desc[UR36][R8.64+0x30], R3 ;  /* 0x000030030800c986 */ /* 0x0001e2000c101124 */
[----:B------:R-:W-:Y:S05]  /*b4f0*/  @P3 BRA `(.L_x_345) ;  /* 0x00000000000c3947 */ /* 0x000fea0003800000 */
[----:B------:R-:W0:Y:S02]  /*b500*/  LDG.E.U8 R16, desc[UR36][R156.64+0x31] ;  /* 0x000031249c107981 */ /* 0x000e24000c1e1100 */
[----:B0-----:R-:W-:-:S05]  /*b510*/  PRMT R3, R16, 0x8880, RZ ;  /* 0x0000888010037816 */ /* 0x001fca00000000ff */
[----:B------:R-:W-:-:S07]  /*b520*/  IMAD R2, R3, R18, RZ ;  /* 0x0000001203027224 */ /* 0x000fce00078e02ff */
.L_x_345:
[----:B------:R-:W-:Y:S05]  /*b530*/  BSYNC B1 ;  /* 0x0000000000017941 */ /* 0x000fea0003800000 */
.L_x_344:
[----:B------:R-:W-:Y:S01]  /*b540*/  @!P3 IMAD R51, R51, R17, R2 ;  /* 0x000000113333b224 */ /* 0x000fe200078e0202 */
[----:B------:R-:W-:Y:S04]  /*b550*/  BSSY B1, `(.L_x_346) ;  /* 0x0000006000017945 */ /* 0x000fe80003800000 */
[----:B------:R0:W-:Y:S01]  /*b560*/  @!P3 STG.E.U8 desc[UR36][R8.64+0x31], R51 ;  /* 0x000031330800b986 */ /* 0x0001e2000c101124 */
[----:B------:R-:W-:Y:S05]  /*b570*/  @P5 BRA `(.L_x_347) ;  /* 0x00000000000c5947 */ /* 0x000fea0003800000 */
[----:B------:R-:W0:Y:S02]  /*b580*/  LDG.E.U8 R16, desc[UR36][R14.64+0x38] ;  /* 0x000038240e107981 */ /* 0x000e24000c1e1100 */
[----:B0-----:R-:W-:-:S05]  /*b590*/  PRMT R3, R16, 0x8880, RZ ;  /* 0x0000888010037816 */ /* 0x001fca00000000ff */
[----:B------:R-:W-:-:S07]  /*b5a0*/  IMAD R2, R3, R18, RZ ;  /* 0x0000001203027224 */ /* 0x000fce00078e02ff */
.L_x_347:
[----:B------:R-:W-:Y:S05]  /*b5b0*/  BSYNC B1 ;  /* 0x0000000000017941 */ /* 0x000fea0003800000 */
.L_x_346:
[----:B0-----:R-:W-:Y:S01]  /*b5c0*/  @!P5 IMAD R3, R52, R17, R2 ;  /* 0x000000113403d224 */ /* 0x001fe200078e0202 */
[----:B------:R-:W-:Y:S04]  /*b5d0*/  BSSY B1, `(.L_x_348) ;  /* 0x0000006000017945 */ /* 0x000fe80003800000 */
[----:B------:R0:W-:Y:S01]  /*b5e0*/  @!P5 STG.E.U8 desc[UR36][R6.64+0x38], R3 ;  /* 0x000038030600d986 */ /* 0x0001e2000c101124 */
[----:B------:R-:W-:Y:S05]  /*b5f0*/  @P6 BRA `(.L_x_349) ;  /* 0x00000000000c6947 */ /* 0x000fea0003800000 */
[----:B------:R-:W0:Y:S02]  /*b600*/  LDG.E.U8 R16, desc[UR36][R14.64+0x39] ;  /* 0x000039240e107981 */ /* 0x000e24000c1e1100 */
[----:B0-----:R-:W-:-:S05]  /*b610*/  PRMT R3, R16, 0x8880, RZ ;  /* 0x0000888010037816 */ /* 0x001fca00000000ff */
[----:B------:R-:W-:-:S07]  /*b620*/  IMAD R2, R3, R18, RZ ;  /* 0x0000001203027224 */ /* 0x000fce00078e02ff */
.L_x_349:
[----:B------:R-:W-:Y:S05]  /*b630*/  BSYNC B1 ;  /* 0x0000000000017941 */ /* 0x000fea0003800000 */
.L_x_348:
[----:B------:R-:W-:Y:S01]  /*b640*/  @!P6 IMAD R53, R53, R17, R2 ;  /* 0x000000113535e224 */ /* 0x000fe200078e0202 */
[----:B------:R-:W-:Y:S04]  /*b650*/  BSSY B1, `(.L_x_350) ;  /* 0x0000006000017945 */ /* 0x000fe80003800000 */
[----:B------:R0:W-:Y:S01]  /*b660*/  @!P6 STG.E.U8 desc[UR36][R6.64+0x39], R53 ;  /* 0x000039350600e986 */ /* 0x0001e2000c101124 */
[----:B------:R-:W-:Y:S05]  /*b670*/  @P1 BRA `(.L_x_351) ;  /* 0x00000000000c1947 */ /* 0x000fea0003800000 */
[----:B------:R-:W0:Y:S02]  /*b680*/  LDG.E.U8 R16, desc[UR36][R156.64+0x38] ;  /* 0x000038249c107981 */ /* 0x000e24000c1e1100 */
[----:B0-----:R-:W-:-:S05]  /*b690*/  PRMT R3, R16, 0x8880, RZ ;  /* 0x0000888010037816 */ /* 0x001fca00000000ff */
[----:B------:R-:W-:-:S07]  /*b6a0*/  IMAD R2, R3, R18, RZ ;  /* 0x0000001203027224 */ /* 0x000fce00078e02ff */
.L_x_351:
[----:B------:R-:W-:Y:S05]  /*b6b0*/  BSYNC B1 ;  /* 0x0000000000017941 */ /* 0x000fea0003800000 */
.L_x_350:
        /* <DEDUP_REMOVED lines=12> */
.L_x_353:
[----:B------:R-:W-:Y:S05]  /*b780*/  BSYNC B1 ;  /* 0x0000000000017941 */ /* 0x000fea0003800000 */
.L_x_352:
[----:B------:R-:W-:Y:S01]  /*b790*/  @!P4 IMAD R55, R55, R17, R2 ;  /* 0x000000113737c224 */ /* 0x000fe200078e0202 */
[----:B------:R-:W-:Y:S04]  /*b7a0*/  BSSY B1, `(.L_x_354) ;  /* 0x0000006000017945 */ /* 0x000fe80003800000 */
[----:B------:R0:W-:Y:S01]  /*b7b0*/  @!P4 STG.E.U8 desc[UR36][R8.64+0x39], R55 ;  /* 0x000039370800c986 */ /* 0x0001e2000c101124 */
[----:B------:R-:W-:Y:S05]  /*b7c0*/  @P3 BRA `(.L_x_355) ;  /* 0x00000000000c3947 */ /* 0x000fea0003800000 */
[----:B------:R-:W0:Y:S02]  /*b7d0*/  LDG.E.U8 R16, desc[UR36][R14.64+0x40] ;  /* 0x000040240e107981 */ /* 0x000e24000c1e1100 */
[----:B0-----:R-:W-:-:S05]  /*b7e0*/  PRMT R3, R16, 0x8880, RZ ;  /* 0x0000888010037816 */ /* 0x001fca00000000ff */
[----:B------:R-:W-:-:S07]  /*b7f0*/  IMAD R2, R3, R18, RZ ;  /* 0x0000001203027224 */ /* 0x000fce00078e02ff */
.L_x_355:
[----:B------:R-:W-:Y:S05]  /*b800*/  BSYNC B1 ;  /* 0x0000000000017941 */ /* 0x000fea0003800000 */
.L_x_354:
[----:B0-----:R-:W-:Y:S01]  /*b810*/  @!P3 IMAD R3, R56, R17, R2 ;  /* 0x000000113803b224 */ /* 0x001fe200078e0202 */
[----:B------:R-:W-:Y:S04]  /*b820*/  BSSY B1, `(.L_x_356) ;  /* 0x0000006000017945 */ /* 0x000fe80003800000 */
[----:B------:R0:W-:Y:S01]  /*b830*/  @!P3 STG.E.U8 desc[UR36][R6.64+0x40], R3 ;  /* 0x000040030600b986 */ /* 0x0001e2000c101124 */
[----:B------:R-:W-:Y:S05]  /*b840*/  @P5 BRA `(.L_x_357) ;  /* 0x00000000000c5947 */ /* 0x000fea0003800000 */
[----:B------:R-:W0:Y:S02]  /*b850*/  LDG.E.U8 R16, desc[UR36][R14.64+0x41] ;  /* 0x000041240e107981 */ /* 0x000e24000c1e1100 */
[----:B0-----:R-:W-:-:S05]  /*b860*/  PRMT R3, R16, 0x8880, RZ ;  /* 0x0000888010037816 */ /* 0x001fca00000000ff */
[----:B------:R-:W-:-:S07]  /*b870*/  IMAD R2, R3, R18, RZ ;  /* 0x0000001203027224 */ /* 0x000fce00078e02ff */
.L_x_357:
[----:B------:R-:W-:Y:S05]  /*b880*/  BSYNC B1 ;  /* 0x0000000000017941 */ /* 0x000fea0003800000 */
.L_x_356:
[----:B------:R-:W-:Y:S01]  /*b890*/  @!P5 IMAD R57, R57, R17, R2 ;  /* 0x000000113939d224 */ /* 0x000fe200078e0202 */
[----:B------:R-:W-:Y:S04]  /*b8a0*/  BSSY B1, `(.L_x_358) ;  /* 0x0000006000017945 */ /* 0x000fe80003800000 */
[----:B------:R0:W-:Y:S01]  /*b8b0*/  @!P5 STG.E.U8 desc[UR36][R6.64+0x41], R57 ;  /* 0x000041390600d986 */ /* 0x0001e2000c101124 */
[----:B------:R-:W-:Y:S05]  /*b8c0*/  @P6 BRA `(.L_x_359) ;  /* 0x00000000000c6947 */ /* 0x000fea0003800000 */
[----:B------:R-:W0:Y:S02]  /*b8d0*/  LDG.E.U8 R16, desc[UR36][R156.64+0x40] ;  /* 0x000040249c107981 */ /* 0x000e24000c1e1100 */
[----:B0-----:R-:W-:-:S05]  /*b8e0*/  PRMT R3, R16, 0x8880, RZ ;  /* 0x0000888010037816 */ /* 0x001fca00000000ff */
[----:B------:R-:W-:-:S07]  /*b8f0*/  IMAD R2, R3, R18, RZ ;  /* 0x0000001203027224 */ /* 0x000fce00078e02ff */
.L_x_359:
[----:B------:R-:W-:Y:S05]  /*b900*/  BSYNC B1 ;  /* 0x0000000000017941 */ /* 0x000fea0003800000 */
.L_x_358:
[----:B0-----:R-:W-:Y:S01]  /*b910*/  @!P6 IMAD R3, R58, R17, R2 ;  /* 0x000000113a03e224 */ /* 0x001fe200078e0202 */
[----:B------:R-:W-:Y:S04]  /*b920*/  BSSY B1, `(.L_x_360) ;  /* 0x0000006000017945 */ /* 0x000fe80003800000 */
[----:B------:R0:W-:Y:S01]  /*b930*/  @!P6 STG.E.U8 desc[UR36][R8.64+0x40], R3 ;  /* 0x000040030800e986 */ /* 0x0001e2000c101124 */
[----:B------:R-:W-:Y:S05]  /*b940*/  @P1 BRA `(.L_x_361) ;  /* 0x00000000000c1947 */ /* 0x000fea0003800000 */
[----:B------:R-:W0:Y:S02]  /*b950*/  LDG.E.U8 R16, desc[UR36][R156.64+0x41] ;  /* 0x000041249c107981 */ /* 0x000e24000c1e1100 */
[----:B0-----:R-:W-:-:S05]  /*b960*/  PRMT R3, R16, 0x8880, RZ ;  /* 0x0000888010037816 */ /* 0x001fca00000000ff */
[----:B------:R-:W-:-:S07]  /*b970*/  IMAD R2, R3, R18, RZ ;  /* 0x0000001203027224 */ /* 0x000fce00078e02ff */
.L_x_361:
[----:B------:R-:W-:Y:S05]  /*b980*/  BSYNC B1 ;  /* 0x0000000000017941 */ /* 0x000fea0003800000 */
.L_x_360:
        /* <DEDUP_REMOVED lines=12> */
.L_x_363:
[----:B------:R-:W-:Y:S05]  /*ba50*/  BSYNC B1 ;  /* 0x0000000000017941 */ /* 0x000fea0003800000 */
.L_x_362:
[----:B0-----:R-:W-:Y:S01]  /*ba60*/  @!P4 IMAD R3, R60, R17, R2 ;  /* 0x000000113c03c224 */ /* 0x001fe200078e0202 */
[----:B------:R-:W-:Y:S04]  /*ba70*/  BSSY B1, `(.L_x_364) ;  /* 0x0000006000017945 */ /* 0x000fe80003800000 */
[----:B------:R0:W-:Y:S01]  /*ba80*/  @!P4 STG.E.U8 desc[UR36][R6.64+0x48], R3 ;  /* 0x000048030600c986 */ /* 0x0001e2000c101124 */
[----:B------:R-:W-:Y:S05]  /*ba90*/  @P3 BRA `(.L_x_365) ;  /* 0x00000000000c3947 */ /* 0x000fea0003800000 */
[----:B------:R-:W0:Y:S02]  /*baa0*/  LDG.E.U8 R16, desc[UR36][R14.64+0x49] ;  /* 0x000049240e107981 */ /* 0x000e24000c1e1100 */
[----:B0-----:R-:W-:-:S05]  /*bab0*/  PRMT R3, R16, 0x8880, RZ ;  /* 0x0000888010037816 */ /* 0x001fca00000000ff */
[----:B------:R-:W-:-:S07]  /*bac0*/  IMAD R2, R3, R18, RZ ;  /* 0x0000001203027224 */ /* 0x000fce00078e02ff */
.L_x_365:
[----:B------:R-:W-:Y:S05]  /*bad0*/  BSYNC B1 ;  /* 0x0000000000017941 */ /* 0x000fea0003800000 */
.L_x_364:
[----:B------:R-:W-:Y:S01]  /*bae0*/  @!P3 IMAD R61, R61, R17, R2 ;  /* 0x000000113d3db224 */ /* 0x000fe200078e0202 */
[----:B------:R-:W-:Y:S04]  /*baf0*/  BSSY B1, `(.L_x_366) ;  /* 0x0000006000017945 */ /* 0x000fe80003800000 */
[----:B------:R0:W-:Y:S01]  /*bb00*/  @!P3 STG.E.U8 desc[UR36][R6.64+0x49], R61 ;  /* 0x0000493d0600b986 */ /* 0x0001e2000c101124 */
[----:B------:R-:W-:Y:S05]  /*bb10*/  @P5 BRA `(.L_x_367) ;  /* 0x00000000000c5947 */ /* 0x000fea0003800000 */
[----:B------:R-:W0:Y:S02]  /*bb20*/  LDG.E.U8 R16, desc[UR36][R156.64+0x48] ;  /* 0x000048249c107981 */ /* 0x000e24000c1e1100 */
[----:B0-----:R-:W-:-:S05]  /*bb30*/  PRMT R3, R16, 0x8880, RZ ;  /* 0x0000888010037816 */ /* 0x001fca00000000ff */
[----:B------:R-:W-:-:S07]  /*bb40*/  IMAD R2, R3, R18, RZ ;  /* 0x0000001203027224 */ /* 0x000fce00078e02ff */
.L_x_367:
[----:B------:R-:W-:Y:S05]  /*bb50*/  BSYNC B1 ;  /* 0x0000000000017941 */ /* 0x000fea0003800000 */
.L_x_366:
[----:B0-----:R-:W-:Y:S01]  /*bb60*/  @!P5 IMAD R3, R62, R17, R2 ;  /* 0x000000113e03d224 */ /* 0x001fe200078e0202 */
[----:B------:R-:W-:Y:S04]  /*bb70*/  BSSY B1, `(.L_x_368) ;  /* 0x0000006000017945 */ /* 0x000fe80003800000 */
[----:B------:R0:W-:Y:S01]  /*bb80*/  @!P5 STG.E.U8 desc[UR36][R8.64+0x48], R3 ;  /* 0x000048030800d986 */ /* 0x0001e2000c101124 */
[----:B------:R-:W-:Y:S05]  /*bb90*/  @P6 BRA `(.L_x_369) ;  /* 0x00000000000c6947 */ /* 0x000fea0003800000 */
[----:B------:R-:W0:Y:S02]  /*bba0*/  LDG.E.U8 R16, desc[UR36][R156.64+0x49] ;  /* 0x000049249c107981 */ /* 0x000e24000c1e1100 */
[----:B0-----:R-:W-:-:S05]  /*bbb0*/  PRMT R3, R16, 0x8880, RZ ;  /* 0x0000888010037816 */ /* 0x001fca00000000ff */
[----:B------:R-:W-:-:S07]  /*bbc0*/  IMAD R2, R3, R18, RZ ;  /* 0x0000001203027224 */ /* 0x000fce00078e02ff */
.L_x_369:
[----:B------:R-:W-:Y:S05]  /*bbd0*/  BSYNC B1 ;  /* 0x0000000000017941 */ /* 0x000fea0003800000 */
.L_x_368:
[----:B------:R-:W-:Y:S01]  /*bbe0*/  @!P6 IMAD R63, R63, R17, R2 ;  /* 0x000000113f3fe224 */ /* 0x000fe200078e0202 */
[----:B------:R-:W-:Y:S04]  /*bbf0*/  BSSY B1, `(.L_x_370) ;  /* 0x0000006000017945 */ /* 0x000fe80003800000 */
[----:B------:R0:W-:Y:S01]  /*bc00*/  @!P6 STG.E.U8 desc[UR36][R8.64+0x49], R63 ;  /* 0x0000493f0800e986 */ /* 0x0001e2000c101124 */
[----:B------:R-:W-:Y:S05]  /*bc10*/  @P1 BRA `(.L_x_371) ;  /* 0x00000000000c1947 */ /* 0x000fea0003800000 */
[----:B------:R-:W0:Y:S02]  /*bc20*/  LDG.E.U8 R16, desc[UR36][R14.64+0x50] ;  /* 0x000050240e107981 */ /* 0x000e24000c1e1100 */
[----:B0-----:R-:W-:-:S05]  /*bc30*/  PRMT R3, R16, 0x8880, RZ ;  /* 0x0000888010037816 */ /* 0x001fca00000000ff */
[----:B------:R-:W-:-:S07]  /*bc40*/  IMAD R2, R3, R18, RZ ;  /* 0x0000001203027224 */ /* 0x000fce00078e02ff */
.L_x_371:
[----:B------:R-:W-:Y:S05]  /*bc50*/  BSYNC B1 ;  /* 0x0000000000017941 */ /* 0x000fea0003800000 */
.L_x_370:
        /* <DEDUP_REMOVED lines=12> */
.L_x_373:
[----:B------:R-:W-:Y:S05]  /*bd20*/  BSYNC B1 ;  /* 0x0000000000017941 */ /* 0x000fea0003800000 */
.L_x_372:
[----:B------:R-:W-:Y:S01]  /*bd30*/  @!P4 IMAD R65, R65, R17, R2 ;  /* 0x000000114141c224 */ /* 0x000fe200078e0202 */
[----:B------:R-:W-:Y:S04]  /*bd40*/  BSSY B1, `(.L_x_374) ;  /* 0x0000006000017945 */ /* 0x000fe80003800000 */
[----:B------:R0:W-:Y:S01]  /*bd50*/  @!P4 STG.E.U8 desc[UR36][R6.64+0x51], R65 ;  /* 0x000051410600c986 */ /* 0x0001e2000c101124 */
[----:B------:R-:W-:Y:S05]  /*bd60*/  @P3 BRA `(.L_x_375) ;  /* 0x00000000000c3947 */ /* 0x000fea0003800000 */
[----:B------:R-:W0:Y:S02]  /*bd70*/  LDG.E.U8 R16, desc[UR36][R156.64+0x50] ;  /* 0x000050249c107981 */ /* 0x000e24000c1e1100 */
[----:B0-----:R-:W-:-:S05]  /*bd80*/  PRMT R3, R16, 0x8880, RZ ;  /* 0x0000888010037816 */ /* 0x001fca00000000ff */
[----:B------:R-:W-:-:S07]  /*bd90*/  IMAD R2, R3, R18, RZ ;  /* 0x0000001203027224 */ /* 0x000fce00078e02ff */
.L_x_375:
[----:B------:R-:W-:Y:S05]  /*bda0*/  BSYNC B1 ;  /* 0x0000000000017941 */ /* 0x000fea0003800000 */
.L_x_374:
[----:B0-----:R-:W-:Y:S01]  /*bdb0*/  @!P3 IMAD R3, R66, R17, R2 ;  /* 0x000000114203b224 */ /* 0x001fe200078e0202 */
[----:B------:R-:W-:Y:S04]  /*bdc0*/  BSSY B1, `(.L_x_376) ;  /* 0x0000006000017945 */ /* 0x000fe80003800000 */
[----:B------:R0:W-:Y:S01]  /*bdd0*/  @!P3 STG.E.U8 desc[UR36][R8.64+0x50], R3 ;  /* 0x000050030800b986 */ /* 0x0001e2000c101124 */
[----:B------:R-:W-:Y:S05]  /*bde0*/  @P5 BRA `(.L_x_377) ;  /* 0x00000000000c5947 */ /* 0x000fea0003800000 */
[----:B------:R-:W0:Y:S02]  /*bdf0*/  LDG.E.U8 R16, desc[UR36][R156.64+0x51] ;  /* 0x000051249c107981 */ /* 0x000e24000c1e1100 */
[----:B0-----:R-:W-:-:S05]  /*be00*/  PRMT R3, R16, 0x8880, RZ ;  /* 0x0000888010037816 */ /* 0x001fca00000000ff */
[----:B------:R-:W-:-:S07]  /*be10*/  IMAD R2, R3, R18, RZ ;  /* 0x0000001203027224 */ /* 0x000fce00078e02ff */
.L_x_377:
[----:B------:R-:W-:Y:S05]  /*be20*/  BSYNC B1 ;  /* 0x0000000000017941 */ /* 0x000fea0003800000 */
.L_x_376:
[----:B------:R-:W-:Y:S01]  /*be30*/  @!P5 IMAD R67, R67, R17, R2 ;  /* 0x000000114343d224 */ /* 0x000fe200078e0202 */
[----:B------:R-:W-:Y:S04]  /*be40*/  BSSY B1, `(.L_x_378) ;  /* 0x0000006000017945 */ /* 0x000fe80003800000 */
[----:B------:R0:W-:Y:S01]  /*be50*/  @!P5 STG.E.U8 desc[UR36][R8.64+0x51], R67 ;  /* 0x000051430800d986 */ /* 0x0001e2000c101124 */
[----:B------:R-:W-:Y:S05]  /*be60*/  @P6 BRA `(.L_x_379) ;  /* 0x00000000000c6947 */ /* 0x000fea0003800000 */
[----:B------:R-:W0:Y:S02]  /*be70*/  LDG.E.U8 R16, desc[UR36][R14.64+0x58] ;  /* 0x000058240e107981 */ /* 0x000e24000c1e1100 */
[----:B0-----:R-:W-:-:S05]  /*be80*/  PRMT R3, R16, 0x8880, RZ ;  /* 0x0000888010037816 */ /* 0x001fca00000000ff */
[----:B------:R-:W-:-:S07]  /*be90*/  IMAD R2, R3, R18, RZ ;  /* 0x0000001203027224 */ /* 0x000fce00078e02ff */
.L_x_379:
[----:B------:R-:W-:Y:S05]  /*bea0*/  BSYNC B1 ;  /* 0x0000000000017941 */ /* 0x000fea0003800000 */
.L_x_378:
[----:B0-----:R-:W-:Y:S01]  /*beb0*/  @!P6 IMAD R3, R68, R17, R2 ;  /* 0x000000114403e224 */ /* 0x001fe200078e0202 */
[----:B------:R-:W-:Y:S04]  /*bec0*/  BSSY B1, `(.L_x_380) ;  /* 0x0000006000017945 */ /* 0x000fe80003800000 */
[----:B------:R0:W-:Y:S01]  /*bed0*/  @!P6 STG.E.U8 desc[UR36][R6.64+0x58], R3 ;  /* 0x000058030600e986 */ /* 0x0001e2000c101124 */
[----:B------:R-:W-:Y:S05]  /*bee0*/  @P1 BRA `(.L_x_381) ;  /* 0x00000000000c1947 */ /* 0x000fea0003800000 */
[----:B------:R-:W0:Y:S02]  /*bef0*/  LDG.E.U8 R16, desc[UR36][R14.64+0x59] ;  /* 0x000059240e107981 */ /* 0x000e24000c1e1100 */
[----:B0-----:R-:W-:-:S05]  /*bf00*/  PRMT R3, R16, 0x8880, RZ ;  /* 0x0000888010037816 */ /* 0x001fca00000000ff */
[----:B------:R-:W-:-:S07]  /*bf10*/  IMAD R2, R3, R18, RZ ;  /* 0x0000001203027224 */ /* 0x000fce00078e02ff */
.L_x_381:
[----:B------:R-:W-:Y:S05]  /*bf20*/  BSYNC B1 ;  /* 0x0000000000017941 */ /* 0x000fea0003800000 */
.L_x_380:
        /* <DEDUP_REMOVED lines=12> */
.L_x_383:
[----:B------:R-:W-:Y:S05]  /*bff0*/  BSYNC B1 ;  /* 0x0000000000017941 */ /* 0x000fea0003800000 */
.L_x_382:
[----:B0-----:R-:W-:Y:S01]  /*c000*/  @!P4 IMAD R3, R70, R17, R2 ;  /* 0x000000114603c224 */ /* 0x001fe200078e0202 */
[----:B------:R-:W-:Y:S04]  /*c010*/  BSSY B1, `(.L_x_384) ;  /* 0x0000006000017945 */ /* 0x000fe80003800000 */
[----:B------:R0:W-:Y:S01]  /*c020*/  @!P4 STG.E.U8 desc[UR36][R8.64+0x58], R3 ;  /* 0x000058030800c986 */ /* 0x0001e2000c101124 */
[----:B------:R-:W-:Y:S05]  /*c030*/  @P3 BRA `(.L_x_385) ;  /* 0x00000000000c3947 */ /* 0x000fea0003800000 */
[----:B------:R-:W0:Y:S02]  /*c040*/  LDG.E.U8 R16, desc[UR36][R156.64+0x59] ;  /* 0x000059249c107981 */ /* 0x000e24000c1e1100 */
[----:B0-----:R-:W-:-:S05]  /*c050*/  PRMT R3, R16, 0x8880, RZ ;  /* 0x0000888010037816 */ /* 0x001fca00000000ff */
[----:B------:R-:W-:-:S07]  /*c060*/  IMAD R2, R3, R18, RZ ;  /* 0x0000001203027224 */ /* 0x000fce00078e02ff */
.L_x_385:
[----:B------:R-:W-:Y:S05]  /*c070*/  BSYNC B1 ;  /* 0x0000000000017941 */ /* 0x000fea0003800000 */
.L_x_384:
[----:B------:R-:W-:Y:S01]  /*c080*/  @!P3 IMAD R71, R71, R17, R2 ;  /* 0x000000114747b224 */ /* 0x000fe200078e0202 */
[----:B------:R-:W-:Y:S04]  /*c090*/  BSSY B1, `(.L_x_386) ;  /* 0x0000006000017945 */ /* 0x000fe80003800000 */
[----:B------:R0:W-:Y:S01]  /*c0a0*/  @!P3 STG.E.U8 desc[UR36][R8.64+0x59], R71 ;  /* 0x000059470800b986 */ /* 0x0001e2000c101124 */
[----:B------:R-:W-:Y:S05]  /*c0b0*/  @P5 BRA `(.L_x_387) ;  /* 0x00000000000c5947 */ /* 0x000fea0003800000 */
[----:B------:R-:W0:Y:S02]  /*c0c0*/  LDG.E.U8 R16, desc[UR36][R14.64+0x60] ;  /* 0x000060240e107981 */ /* 0x000e24000c1e1100 */
[----:B0-----:R-:W-:-:S05]  /*c0d0*/  PRMT R3, R16, 0x8880, RZ ;  /* 0x0000888010037816 */ /* 0x001fca00000000ff */
[----:B------:R-:W-:-:S07]  /*c0e0*/  IMAD R2, R3, R18, RZ ;  /* 0x0000001203027224 */ /* 0x000fce00078e02ff */
.L_x_387:
[----:B------:R-:W-:Y:S05]  /*c0f0*/  BSYNC B1 ;  /* 0x0000000000017941 */ /* 0x000fea0003800000 */
.L_x_386:
[----:B0-----:R-:W-:Y:S01]  /*c100*/  @!P5 IMAD R3, R72, R17, R2 ;  /* 0x000000114803d224 */ /* 0x001fe200078e0202 */
[----:B------:R-:W-:Y:S04]  /*c110*/  BSSY B1, `(.L_x_388) ;  /* 0x0000006000017945 */ /* 0x000fe80003800000 */
[----:B------:R0:W-:Y:S01]  /*c120*/  @!P5 STG.E.U8 desc[UR36][R6.64+0x60], R3 ;  /* 0x000060030600d986 */ /* 0x0001e2000c101124 */
[----:B------:R-:W-:Y:S05]  /*c130*/  @P6 BRA `(.L_x_389) ;  /* 0x00000000000c6947 */ /* 0x000fea0003800000 */
[----:B------:R-:W0:Y:S02]  /*c140*/  LDG.E.U8 R16, desc[UR36][R14.64+0x61] ;  /* 0x000061240e107981 */ /* 0x000e24000c1e1100 */
[----:B0-----:R-:W-:-:S05]  /*c150*/  PRMT R3, R16, 0x8880, RZ ;  /* 0x0000888010037816 */ /* 0x001fca00000000ff */
[----:B------:R-:W-:-:S07]  /*c160*/  IMAD R2, R3, R18, RZ ;  /* 0x0000001203027224 */ /* 0x000fce00078e02ff */
.L_x_389:
[----:B------:R-:W-:Y:S05]  /*c170*/  BSYNC B1 ;  /* 0x0000000000017941 */ /* 0x000fea0003800000 */
.L_x_388:
[----:B------:R-:W-:Y:S01]  /*c180*/  @!P6 IMAD R73, R73, R17, R2 ;  /* 0x000000114949e224 */ /* 0x000fe200078e0202 */
[----:B------:R-:W-:Y:S04]  /*c190*/  BSSY B1, `(.L_x_390) ;  /* 0x0000006000017945 */ /* 0x000fe80003800000 */
[----:B------:R0:W-:Y:S01]  /*c1a0*/  @!P6 STG.E.U8 desc[UR36][R6.64+0x61], R73 ;  /* 0x000061490600e986 */ /* 0x0001e2000c101124 */
[----:B------:R-:W-:Y:S05]  /*c1b0*/  @P1 BRA `(.L_x_391) ;  /* 0x00000000000c1947 */ /* 0x000fea0003800000 */
[----:B------:R-:W0:Y:S02]  /*c1c0*/  LDG.E.U8 R16, desc[UR36][R156.64+0x60] ;  /* 0x000060249c107981 */ /* 0x000e24000c1e1100 */
[----:B0-----:R-:W-:-:S05]  /*c1d0*/  PRMT R3, R16, 0x8880, RZ ;  /* 0x0000888010037816 */ /* 0x001fca00000000ff */
[----:B------:R-:W-:-:S07]  /*c1e0*/  IMAD R2, R3, R18, RZ ;  /* 0x0000001203027224 */ /* 0x000fce00078e02ff */
.L_x_391:
[----:B------:R-:W-:Y:S05]  /*c1f0*/  BSYNC B1 ;  /* 0x0000000000017941 */ /* 0x000fea0003800000 */
.L_x_390:
        /* <DEDUP_REMOVED lines=12> */
.L_x_393:
[----:B------:R-:W-:Y:S05]  /*c2c0*/  BSYNC B1 ;  /* 0x0000000000017941 */ /* 0x000fea0003800000 */
.L_x_392:
[----:B------:R-:W-:Y:S01]  /*c2d0*/  @!P4 IMAD R75, R75, R17, R2 ;  /* 0x000000114b4bc224 */ /* 0x000fe200078e0202 */
[----:B------:R-:W-:Y:S04]  /*c2e0*/  BSSY B1, `(.L_x_394) ;  /* 0x0000006000017945 */ /* 0x000fe80003800000 */
[----:B------:R0:W-:Y:S01]  /*c2f0*/  @!P4 STG.E.U8 desc[UR36][R8.64+0x61], R75 ;  /* 0x0000614b0800c986 */ /* 0x0001e2000c101124 */
[----:B------:R-:W-:Y:S05]  /*c300*/  @P3 BRA `(.L_x_395) ;  /* 0x00000000000c3947 */ /* 0x000fea0003800000 */
[----:B------:R-:W0:Y:S02]  /*c310*/  LDG.E.U8 R16, desc[UR36][R14.64+0x68] ;  /* 0x000068240e107981 */ /* 0x000e24000c1e1100 */
[----:B0-----:R-:W-:-:S05]  /*c320*/  PRMT R3, R16, 0x8880, RZ ;  /* 0x0000888010037816 */ /* 0x001fca00000000ff */
[----:B------:R-:W-:-:S07]  /*c330*/  IMAD R2, R3, R18, RZ ;  /* 0x0000001203027224 */ /* 0x000fce00078e02ff */
.L_x_395:
[----:B------:R-:W-:Y:S05]  /*c340*/  BSYNC B1 ;  /* 0x0000000000017941 */ /* 0x000fea0003800000 */
.L_x_394:
[----:B0-----:R-:W-:Y:S01]  /*c350*/  @!P3 IMAD R3, R76, R17, R2 ;  /* 0x000000114c03b224 */ /* 0x001fe200078e0202 */
[----:B------:R-:W-:Y:S04]  /*c360*/  BSSY B1, `(.L_x_396) ;  /* 0x0000006000017945 */ /* 0x000fe80003800000 */
[----:B------:R0:W-:Y:S01]  /*c370*/  @!P3 STG.E.U8 desc[UR36][R6.64+0x68], R3 ;  /* 0x000068030600b986 */ /* 0x0001e2000c101124 */
[----:B------:R-:W-:Y:S05]  /*c380*/  @P5 BRA `(.L_x_397) ;  /* 0x00000000000c5947 */ /* 0x000fea0003800000 */
[----:B------:R-:W0:Y:S02]  /*c390*/  LDG.E.U8 R16, desc[UR36][R14.64+0x69] ;  /* 0x000069240e107981 */ /* 0x000e24000c1e1100 */
[----:B0-----:R-:W-:-:S05]  /*c3a0*/  PRMT R3, R16, 0x8880, RZ ;  /* 0x0000888010037816 */ /* 0x001fca00000000ff */
[----:B------:R-:W-:-:S07]  /*c3b0*/  IMAD R2, R3, R18, RZ ;  /* 0x0000001203027224 */ /* 0x000fce00078e02ff */
.L_x_397:
[----:B------:R-:W-:Y:S05]  /*c3c0*/  BSYNC B1 ;  /* 0x0000000000017941 */ /* 0x000fea0003800000 */
.L_x_396:
[----:B------:R-:W-:Y:S01]  /*c3d0*/  @!P5 IMAD R77, R77, R17, R2 ;  /* 0x000000114d4dd224 */ /* 0x000fe200078e0202 */
[----:B------:R-:W-:Y:S04]  /*c3e0*/  BSSY B1, `(.L_x_398) ;  /* 0x0000006000017945 */ /* 0x000fe80003800000 */
[----:B------:R0:W-:Y:S01]  /*c3f0*/  @!P5 STG.E.U8 desc[UR36][R6.64+0x69], R77 ;  /* 0x0000694d0600d986 */ /* 0x0001e2000c101124 */
[----:B------:R-:W-:Y:S05]  /*c400*/  @P6 BRA `(.L_x_399) ;  /* 0x00000000000c6947 */ /* 0x000fea0003800000 */
[----:B------:R-:W0:Y:S02]  /*c410*/  LDG.E.U8 R16, desc[UR36][R156.64+0x68] ;  /* 0x000068249c107981 */ /* 0x000e24000c1e1100 */
[----:B0-----:R-:W-:-:S05]  /*c420*/  PRMT R3, R16, 0x8880, RZ ;  /* 0x0000888010037816 */ /* 0x001fca00000000ff */
[----:B------:R-:W-:-:S07]  /*c430*/  IMAD R2, R3, R18, RZ ;  /* 0x0000001203027224 */ /* 0x000fce00078e02ff */
.L_x_399:
[----:B------:R-:W-:Y:S05]  /*c440*/  BSYNC B1 ;  /* 0x0000000000017941 */ /* 0x000fea0003800000 */
.L_x_398:
[----:B0-----:R-:W-:Y:S01]  /*c450*/  @!P6 IMAD R3, R78, R17, R2 ;  /* 0x000000114e03e224 */ /* 0x001fe200078e0202 */
[----:B------:R-:W-:Y:S04]  /*c460*/  BSSY B1, `(.L_x_400) ;  /* 0x0000006000017945 */ /* 0x000fe80003800000 */
[----:B------:R0:W-:Y:S01]  /*c470*/  @!P6 STG.E.U8 desc[UR36][R8.64+0x68], R3 ;  /* 0x000068030800e986 */ /* 0x0001e2000c101124 */
[----:B------:R-:W-:Y:S05]  /*c480*/  @P1 BRA `(.L_x_401) ;  /* 0x00000000000c1947 */ /* 0x000fea0003800000 */
[----:B------:R-:W0:Y:S02]  /*c490*/  LDG.E.U8 R16, desc[UR36][R156.64+0x69] ;  /* 0x000069249c107981 */ /* 0x000e24000c1e1100 */
[----:B0-----:R-:W-:-:S05]  /*c4a0*/  PRMT R3, R16, 0x8880, RZ ;  /* 0x0000888010037816 */ /* 0x001fca00000000ff */
[----:B------:R-:W-:-:S07]  /*c4b0*/  IMAD R2, R3, R18, RZ ;  /* 0x0000001203027224 */ /* 0x000fce00078e02ff */
.L_x_401:
[----:B------:R-:W-:Y:S05]  /*c4c0*/  BSYNC B1 ;  /* 0x0000000000017941 */ /* 0x000fea0003800000 */
.L_x_400:
        /* <DEDUP_REMOVED lines=12> */
.L_x_403:
[----:B------:R-:W-:Y:S05]  /*c590*/  BSYNC B1 ;  /* 0x0000000000017941 */ /* 0x000fea0003800000 */
.L_x_402:
[----:B0-----:R-:W-:Y:S01]  /*c5a0*/  @!P4 IMAD R3, R80, R17, R2 ;  /* 0x000000115003c224 */ /* 0x001fe200078e0202 */
[----:B------:R-:W-:Y:S04]  /*c5b0*/  BSSY B1, `(.L_x_404) ;  /* 0x0000006000017945 */ /* 0x000fe80003800000 */
[----:B------:R0:W-:Y:S01]  /*c5c0*/  @!P4 STG.E.U8 desc[UR36][R6.64+0x70], R3 ;  /* 0x000070030600c986 */ /* 0x0001e2000c101124 */
[----:B------:R-:W-:Y:S05]  /*c5d0*/  @P3 BRA `(.L_x_405) ;  /* 0x00000000000c3947 */ /* 0x000fea0003800000 */
[----:B------:R-:W0:Y:S02]  /*c5e0*/  LDG.E.U8 R16, desc[UR36][R14.64+0x71] ;  /* 0x000071240e107981 */ /* 0x000e24000c1e1100 */
[----:B0-----:R-:W-:-:S05]  /*c5f0*/  PRMT R3, R16, 0x8880, RZ ;  /* 0x0000888010037816 */ /* 0x001fca00000000ff */
[----:B------:R-:W-:-:S07]  /*c600*/  IMAD R2, R3, R18, RZ ;  /* 0x0000001203027224 */ /* 0x000fce00078e02ff */
.L_x_405:
[----:B------:R-:W-:Y:S05]  /*c610*/  BSYNC B1 ;  /* 0x0000000000017941 */ /* 0x000fea0003800000 */
.L_x_404:
[----:B------:R-:W-:Y:S01]  /*c620*/  @!P3 IMAD R81, R81, R17, R2 ;  /* 0x000000115151b224 */ /* 0x000fe200078e0202 */
[----:B------:R-:W-:Y:S04]  /*c630*/  BSSY B1, `(.L_x_406) ;  /* 0x0000006000017945 */ /* 0x000fe80003800000 */
[----:B------:R0:W-:Y:S01]  /*c640*/  @!P3 STG.E.U8 desc[UR36][R6.64+0x71], R81 ;  /* 0x000071510600b986 */ /* 0x0001e2000c101124 */
[----:B------:R-:W-:Y:S05]  /*c650*/  @P5 BRA `(.L_x_407) ;  /* 0x00000000000c5947 */ /* 0x000fea0003800000 */
[----:B------:R-:W0:Y:S02]  /*c660*/  LDG.E.U8 R16, desc[UR36][R156.64+0x70] ;  /* 0x000070249c107981 */ /* 0x000e24000c1e1100 */
[----:B0-----:R-:W-:-:S05]  /*c670*/  PRMT R3, R16, 0x8880, RZ ;  /* 0x0000888010037816 */ /* 0x001fca00000000ff */
[----:B------:R-:W-:-:S07]  /*c680*/  IMAD R2, R3, R18, RZ ;  /* 0x0000001203027224 */ /* 0x000fce00078e02ff */
.L_x_407:
[----:B------:R-:W-:Y:S05]  /*c690*/  BSYNC B1 ;  /* 0x0000000000017941 */ /* 0x000fea0003800000 */
.L_x_406:
[----:B0-----:R-:W-:Y:S01]  /*c6a0*/  @!P5 IMAD R3, R82, R17, R2 ;  /* 0x000000115203d224 */ /* 0x001fe200078e0202 */
[----:B------:R-:W-:Y:S04]  /*c6b0*/  BSSY B1, `(.L_x_408) ;  /* 0x0000006000017945 */ /* 0x000fe80003800000 */
[----:B------:R0:W-:Y:S01]  /*c6c0*/  @!P5 STG.E.U8 desc[UR36][R8.64+0x70], R3 ;  /* 0x000070030800d986 */ /* 0x0001e2000c101124 */
[----:B------:R-:W-:Y:S05]  /*c6d0*/  @P6 BRA `(.L_x_409) ;  /* 0x00000000000c6947 */ /* 0x000fea0003800000 */
[----:B------:R-:W0:Y:S02]  /*c6e0*/  LDG.E.U8 R16, desc[UR36][R156.64+0x71] ;  /* 0x000071249c107981 */ /* 0x000e24000c1e1100 */
[----:B0-----:R-:W-:-:S05]  /*c6f0*/  PRMT R3, R16, 0x8880, RZ ;  /* 0x0000888010037816 */ /* 0x001fca00000000ff */
[----:B------:R-:W-:-:S07]  /*c700*/  IMAD R2, R3, R18, RZ ;  /* 0x0000001203027224 */ /* 0x000fce00078e02ff */
.L_x_409:
[----:B------:R-:W-:Y:S05]  /*c710*/  BSYNC B1 ;  /* 0x0000000000017941 */ /* 0x000fea0003800000 */
.L_x_408:
[----:B------:R-:W-:Y:S01]  /*c720*/  @!P6 IMAD R83, R83, R17, R2 ;  /* 0x000000115353e224 */ /* 0x000fe200078e0202 */
[----:B------:R-:W-:Y:S04]  /*c730*/  BSSY B1, `(.L_x_410) ;  /* 0x0000006000017945 */ /* 0x000fe80003800000 */
[----:B------:R0:W-:Y:S01]  /*c740*/  @!P6 STG.E.U8 desc[UR36][R8.64+0x71], R83 ;  /* 0x000071530800e986 */ /* 0x0001e2000c101124 */
[----:B------:R-:W-:Y:S05]  /*c750*/  @P1 BRA `(.L_x_411) ;  /* 0x00000000000c1947 */ /* 0x000fea0003800000 */
[----:B------:R-:W0:Y:S02]  /*c760*/  LDG.E.U8 R16, desc[UR36][R14.64+0x78] ;  /* 0x000078240e107981 */ /* 0x000e24000c1e1100 */
[----:B0-----:R-:W-:-:S05]  /*c770*/  PRMT R3, R16, 0x8880, RZ ;  /* 0x0000888010037816 */ /* 0x001fca00000000ff */
[----:B------:R-:W-:-:S07]  /*c780*/  IMAD R2, R3, R18, RZ ;  /* 0x0000001203027224 */ /* 0x000fce00078e02ff */
.L_x_411:
[----:B------:R-:W-:Y:S05]  /*c790*/  BSYNC B1 ;  /* 0x0000000000017941 */ /* 0x000fea0003800000 */
.L_x_410:
        /* <DEDUP_REMOVED lines=12> */
.L_x_413:
[----:B------:R-:W-:Y:S05]  /*c860*/  BSYNC B1 ;  /* 0x0000000000017941 */ /* 0x000fea0003800000 */
.L_x_412:
[----:B------:R-:W-:Y:S01]  /*c870*/  @!P4 IMAD R85, R85, R17, R2 ;  /* 0x000000115555c224 */ /* 0x000fe200078e0202 */
[----:B------:R-:W-:Y:S04]  /*c880*/  BSSY B1, `(.L_x_414) ;  /* 0x0000006000017945 */ /* 0x000fe80003800000 */
[----:B------:R0:W-:Y:S01]  /*c890*/  @!P4 STG.E.U8 desc[UR36][R6.64+0x79], R85 ;  /* 0x000079550600c986 */ /* 0x0001e2000c101124 */
[----:B------:R-:W-:Y:S05]  /*c8a0*/  @P3 BRA `(.L_x_415) ;  /* 0x00000000000c3947 */ /* 0x000fea0003800000 */
[----:B------:R-:W0:Y:S02]  /*c8b0*/  LDG.E.U8 R16, desc[UR36][R156.64+0x78] ;  /* 0x000078249c107981 */ /* 0x000e24000c1e1100 */
[----:B0-----:R-:W-:-:S05]  /*c8c0*/  PRMT R3, R16, 0x8880, RZ ;  /* 0x0000888010037816 */ /* 0x001fca00000000ff */
[----:B------:R-:W-:-:S07]  /*c8d0*/  IMAD R2, R3, R18, RZ ;  /* 0x0000001203027224 */ /* 0x000fce00078e02ff */
.L_x_415:
[----:B------:R-:W-:Y:S05]  /*c8e0*/  BSYNC B1 ;  /* 0x0000000000017941 */ /* 0x000fea0003800000 */
.L_x_414:
[----:B0-----:R-:W-:Y:S01]  /*c8f0*/  @!P3 IMAD R3, R86, R17, R2 ;  /* 0x000000115603b224 */ /* 0x001fe200078e0202 */
[----:B------:R-:W-:Y:S04]  /*c900*/  BSSY B1, `(.L_x_416) ;  /* 0x0000006000017945 */ /* 0x000fe80003800000 */
[----:B------:R0:W-:Y:S01]  /*c910*/  @!P3 STG.E.U8 desc[UR36][R8.64+0x78], R3 ;  /* 0x000078030800b986 */ /* 0x0001e2000c101124 */
[----:B------:R-:W-:Y:S05]  /*c920*/  @P5 BRA `(.L_x_417) ;  /* 0x00000000000c5947 */ /* 0x000fea0003800000 */
[----:B------:R-:W0:Y:S02]  /*c930*/  LDG.E.U8 R16, desc[UR36][R156.64+0x79] ;  /* 0x000079249c107981 */ /* 0x000e24000c1e1100 */
[----:B0-----:R-:W-:-:S05]  /*c940*/  PRMT R3, R16, 0x8880, RZ ;  /* 0x0000888010037816 */ /* 0x001fca00000000ff */
[----:B------:R-:W-:-:S07]  /*c950*/  IMAD R2, R3, R18, RZ ;  /* 0x0000001203027224 */ /* 0x000fce00078e02ff */
.L_x_417:
[----:B------:R-:W-:Y:S05]  /*c960*/  BSYNC B1 ;  /* 0x0000000000017941 */ /* 0x000fea0003800000 */
.L_x_416:
[----:B------:R-:W-:Y:S01]  /*c970*/  @!P5 IMAD R87, R87, R17, R2 ;  /* 0x000000115757d224 */ /* 0x000fe200078e0202 */
[----:B------:R-:W-:Y:S04]  /*c980*/  BSSY B1, `(.L_x_418) ;  /* 0x0000006000017945 */ /* 0x000fe80003800000 */
[----:B------:R0:W-:Y:S01]  /*c990*/  @!P5 STG.E.U8 desc[UR36][R8.64+0x79], R87 ;  /* 0x000079570800d986 */ /* 0x0001e2000c101124 */
[----:B------:R-:W-:Y:S05]  /*c9a0*/  @P6 BRA `(.L_x_419) ;  /* 0x00000000000c6947 */ /* 0x000fea0003800000 */
[----:B------:R-:W0:Y:S02]  /*c9b0*/  LDG.E.U8 R16, desc[UR36][R14.64+0x80] ;  /* 0x000080240e107981 */ /* 0x000e24000c1e1100 */
[----:B0-----:R-:W-:-:S05]  /*c9c0*/  PRMT R3, R16, 0x8880, RZ ;  /* 0x0000888010037816 */ /* 0x001fca00000000ff */
[----:B------:R-:W-:-:S07]  /*c9d0*/  IMAD R2, R3, R18, RZ ;  /* 0x0000001203027224 */ /* 0x000fce00078e02ff */
.L_x_419:
[----:B------:R-:W-:Y:S05]  /*c9e0*/  BSYNC B1 ;  /* 0x0000000000017941 */ /* 0x000fea0003800000 */
.L_x_418:
[----:B0-----:R-:W-:Y:S01]  /*c9f0*/  @!P6 IMAD R3, R88, R17, R2 ;  /* 0x000000115803e224 */ /* 0x001fe200078e0202 */
[----:B------:R-:W-:Y:S04]  /*ca00*/  BSSY B1, `(.L_x_420) ;  /* 0x0000006000017945 */ /* 0x000fe80003800000 */
[----:B------:R0:W-:Y:S01]  /*ca10*/  @!P6 STG.E.U8 desc[UR36][R6.64+0x80], R3 ;  /* 0x000080030600e986 */ /* 0x0001e2000c101124 */
[----:B------:R-:W-:Y:S05]  /*ca20*/  @P1 BRA `(.L_x_421) ;  /* 0x00000000000c1947 */ /* 0x000fea0003800000 */
[----:B------:R-:W0:Y:S02]  /*ca30*/  LDG.E.U8 R16, desc[UR36][R14.64+0x81] ;  /* 0x000081240e107981 */ /* 0x000e24000c1e1100 */
[----:B0-----:R-:W-:-:S05]  /*ca40*/  PRMT R3, R16, 0x8880, RZ ;  /* 0x0000888010037816 */ /* 0x001fca00000000ff */
[----:B------:R-:W-:-:S07]  /*ca50*/  IMAD R2, R3, R18, RZ ;  /* 0x0000001203027224 */ /* 0x000fce00078e02ff */
.L_x_421:
[----:B------:R-:W-:Y:S05]  /*ca60*/  BSYNC B1 ;  /* 0x0000000000017941 */ /* 0x000fea0003800000 */
.L_x_420:
        /* <DEDUP_REMOVED lines=12> */
.L_x_423:
[----:B------:R-:W-:Y:S05]  /*cb30*/  BSYNC B1 ;  /* 0x0000000000017941 */ /* 0x000fea0003800000 */
.L_x_422:
[----:B0-----:R-:W-:Y:S01]  /*cb40*/  @!P4 IMAD R3, R90, R17, R2 ;  /* 0x000000115a03c224 */ /* 0x001fe200078e0202 */
[----:B------:R-:W-:Y:S04]  /*cb50*/  BSSY B1, `(.L_x_424) ;  /* 0x0000006000017945 */ /* 0x000fe80003800000 */
[----:B------:R0:W-:Y:S01]  /*cb60*/  @!P4 STG.E.U8 desc[UR36][R8.64+0x80], R3 ;  /* 0x000080030800c986 */ /* 0x0001e2000c101124 */
[----:B------:R-:W-:Y:S05]  /*cb70*/  @P3 BRA `(.L_x_425) ;  /* 0x00000000000c3947 */ /* 0x000fea0003800000 */
[----:B------:R-:W0:Y:S02]  /*cb80*/  LDG.E.U8 R16, desc[UR36][R156.64+0x81] ;  /* 0x000081249c107981 */ /* 0x000e24000c1e1100 */
[----:B0-----:R-:W-:-:S05]  /*cb90*/  PRMT R3, R16, 0x8880, RZ ;  /* 0x0000888010037816 */ /* 0x001fca00000000ff */
[----:B------:R-:W-:-:S07]  /*cba0*/  IMAD R2, R3, R18, RZ ;  /* 0x0000001203027224 */ /* 0x000fce00078e02ff */
.L_x_425:
[----:B------:R-:W-:Y:S05]  /*cbb0*/  BSYNC B1 ;  /* 0x0000000000017941 */ /* 0x000fea0003800000 */
.L_x_424:
[----:B------:R-:W-:Y:S01]  /*cbc0*/  @!P3 IMAD R91, R91, R17, R2 ;  /* 0x000000115b5bb224 */ /* 0x000fe200078e0202 */
[----:B------:R-:W-:Y:S04]  /*cbd0*/  BSSY B1, `(.L_x_426) ;  /* 0x0000006000017945 */ /* 0x000fe80003800000 */
[----:B------:R0:W-:Y:S01]  /*cbe0*/  @!P3 STG.E.U8 desc[UR36][R8.64+0x81], R91 ;  /* 0x0000815b0800b986 */ /* 0x0001e2000c101124 */
[----:B------:R-:W-:Y:S05]  /*cbf0*/  @P5 BRA `(.L_x_427) ;  /* 0x00000000000c5947 */ /* 0x000fea0003800000 */
[----:B------:R-:W0:Y:S02]  /*cc00*/  LDG.E.U8 R16, desc[UR36][R14.64+0x88] ;  /* 0x000088240e107981 */ /* 0x000e24000c1e1100 */
[----:B0-----:R-:W-:-:S05]  /*cc10*/  PRMT R3, R16, 0x8880, RZ ;  /* 0x0000888010037816 */ /* 0x001fca00000000ff */
[----:B------:R-:W-:-:S07]  /*cc20*/  IMAD R2, R3, R18, RZ ;  /* 0x0000001203027224 */ /* 0x000fce00078e02ff */
.L_x_427:
[----:B------:R-:W-:Y:S05]  /*cc30*/  BSYNC B1 ;  /* 0x0000000000017941 */ /* 0x000fea0003800000 */
.L_x_426:
[----:B0-----:R-:W-:Y:S01]  /*cc40*/  @!P5 IMAD R3, R92, R17, R2 ;  /* 0x000000115c03d224 */ /* 0x001fe200078e0202 */
[----:B------:R-:W-:Y:S04]  /*cc50*/  BSSY B1, `(.L_x_428) ;  /* 0x0000006000017945 */ /* 0x000fe80003800000 */
[----:B------:R0:W-:Y:S01]  /*cc60*/  @!P5 STG.E.U8 desc[UR36][R6.64+0x88], R3 ;  /* 0x000088030600d986 */ /* 0x0001e2000c101124 */
[----:B------:R-:W-:Y:S05]  /*cc70*/  @P6 BRA `(.L_x_429) ;  /* 0x00000000000c6947 */ /* 0x000fea0003800000 */
[----:B------:R-:W0:Y:S02]  /*cc80*/  LDG.E.U8 R16, desc[UR36][R14.64+0x89] ;  /* 0x000089240e107981 */ /* 0x000e24000c1e1100 */
[----:B0-----:R-:W-:-:S05]  /*cc90*/  PRMT R3, R16, 0x8880, RZ ;  /* 0x0000888010037816 */ /* 0x001fca00000000ff */
[----:B------:R-:W-:-:S07]  /*cca0*/  IMAD R2, R3, R18, RZ ;  /* 0x0000001203027224 */ /* 0x000fce00078e02ff */
.L_x_429:
[----:B------:R-:W-:Y:S05]  /*ccb0*/  BSYNC B1 ;  /* 0x0000000000017941 */ /* 0x000fea0003800000 */
.L_x_428:
[----:B------:R-:W-:Y:S01]  /*ccc0*/  @!P6 IMAD R93, R93, R17, R2 ;  /* 0x000000115d5de224 */ /* 0x000fe200078e0202 */
[----:B------:R-:W-:Y:S04]  /*ccd0*/  BSSY B1, `(.L_x_430) ;  /* 0x0000006000017945 */ /* 0x000fe80003800000 */
[----:B------:R0:W-:Y:S01]  /*cce0*/  @!P6 STG.E.U8 desc[UR36][R6.64+0x89], R93 ;  /* 0x0000895d0600e986 */ /* 0x0001e2000c101124 */
[----:B------:R-:W-:Y:S05]  /*ccf0*/  @P1 BRA `(.L_x_431) ;  /* 0x00000000000c1947 */ /* 0x000fea0003800000 */
[----:B------:R-:W0:Y:S02]  /*cd00*/  LDG.E.U8 R16, desc[UR36][R156.64+0x88] ;  /* 0x000088249c107981 */ /* 0x000e24000c1e1100 */
[----:B0-----:R-:W-:-:S05]  /*cd10*/  PRMT R3, R16, 0x8880, RZ ;  /* 0x0000888010037816 */ /* 0x001fca00000000ff */
[----:B------:R-:W-:-:S07]  /*cd20*/  IMAD R2, R3, R18, RZ ;  /* 0x0000001203027224 */ /* 0x000fce00078e02ff */
.L_x_431:
[----:B------:R-:W-:Y:S05]  /*cd30*/  BSYNC B1 ;  /* 0x0000000000017941 */ /* 0x000fea0003800000 */
.L_x_430:
        /* <DEDUP_REMOVED lines=12> */
.L_x_433:
[----:B------:R-:W-:Y:S05]  /*ce00*/  BSYNC B1 ;  /* 0x0000000000017941 */ /* 0x000fea0003800000 */
.L_x_432:
[----:B------:R-:W-:Y:S01]  /*ce10*/  @!P4 IMAD R95, R95, R17, R2 ;  /* 0x000000115f5fc224 */ /* 0x000fe200078e0202 */
[----:B------:R-:W-:Y:S04]  /*ce20*/  BSSY B1, `(.L_x_434) ;  /* 0x0000006000017945 */ /* 0x000fe80003800000 */
[----:B------:R0:W-:Y:S01]  /*ce30*/  @!P4 STG.E.U8 desc[UR36][R8.64+0x89], R95 ;  /* 0x0000895f0800c986 */ /* 0x0001e2000c101124 */
[----:B------:R-:W-:Y:S05]  /*ce40*/  @P3 BRA `(.L_x_435) ;  /* 0x00000000000c3947 */ /* 0x000fea0003800000 */
[----:B------:R-:W0:Y:S02]  /*ce50*/  LDG.E.U8 R16, desc[UR36][R14.64+0x90] ;  /* 0x000090240e107981 */ /* 0x000e24000c1e1100 */
[----:B0-----:R-:W-:-:S05]  /*ce60*/  PRMT R3, R16, 0x8880, RZ ;  /* 0x0000888010037816 */ /* 0x001fca00000000ff */
[----:B------:R-:W-:-:S07]  /*ce70*/  IMAD R2, R3, R18, RZ ;  /* 0x0000001203027224 */ /* 0x000fce00078e02ff */
.L_x_435:
[----:B------:R-:W-:Y:S05]  /*ce80*/  BSYNC B1 ;  /* 0x0000000000017941 */ /* 0x000fea0003800000 */
.L_x_434:
[----:B0-----:R-:W-:Y:S01]  /*ce90*/  @!P3 IMAD R3, R96, R17, R2 ;  /* 0x000000116003b224 */ /* 0x001fe200078e0202 */
[----:B------:R-:W-:Y:S04]  /*cea0*/  BSSY B1, `(.L_x_436) ;  /* 0x0000006000017945 */ /* 0x000fe80003800000 */
[----:B------:R0:W-:Y:S01]  /*ceb0*/  @!P3 STG.E.U8 desc[UR36][R6.64+0x90], R3 ;  /* 0x000090030600b986 */ /* 0x0001e2000c101124 */
[----:B------:R-:W-:Y:S05]  /*cec0*/  @P5 BRA `(.L_x_437) ;  /* 0x00000000000c5947 */ /* 0x000fea0003800000 */
[----:B------:R-:W0:Y:S02]  /*ced0*/  LDG.E.U8 R16, desc[UR36][R14.64+0x91] ;  /* 0x000091240e107981 */ /* 0x000e24000c1e1100 */
[----:B0-----:R-:W-:-:S05]  /*cee0*/  PRMT R3, R16, 0x8880, RZ ;  /* 0x0000888010037816 */ /* 0x001fca00000000ff */
[----:B------:R-:W-:-:S07]  /*cef0*/  IMAD R2, R3, R18, RZ ;  /* 0x0000001203027224 */ /* 0x000fce00078e02ff */
.L_x_437:
[----:B------:R-:W-:Y:S05]  /*cf00*/  BSYNC B1 ;  /* 0x0000000000017941 */ /* 0x000fea0003800000 */
.L_x_436:
[----:B------:R-:W-:Y:S01]  /*cf10*/  @!P5 IMAD R97, R97, R17, R2 ;  /* 0x000000116161d224 */ /* 0x000fe200078e0202 */
[----:B------:R-:W-:Y:S04]  /*cf20*/  BSSY B1, `(.L_x_438) ;  /* 0x0000006000017945 */ /* 0x000fe80003800000 */
[----:B------:R0:W-:Y:S01]  /*cf30*/  @!P5 STG.E.U8 desc[UR36][R6.64+0x91], R97 ;  /* 0x000091610600d986 */ /* 0x0001e2000c101124 */
[----:B------:R-:W-:Y:S05]  /*cf40*/  @P6 BRA `(.L_x_439) ;  /* 0x00000000000c6947 */ /* 0x000fea0003800000 */
[----:B------:R-:W0:Y:S02]  /*cf50*/  LDG.E.U8 R16, desc[UR36][R156.64+0x90] ;  /* 0x000090249c107981 */ /* 0x000e24000c1e1100 */
[----:B0-----:R-:W-:-:S05]  /*cf60*/  PRMT R3, R16, 0x8880, RZ ;  /* 0x0000888010037816 */ /* 0x001fca00000000ff */
[----:B------:R-:W-:-:S07]  /*cf70*/  IMAD R2, R3, R18, RZ ;  /* 0x0000001203027224 */ /* 0x000fce00078e02ff */
.L_x_439:
[----:B------:R-:W-:Y:S05]  /*cf80*/  BSYNC B1 ;  /* 0x0000000000017941 */ /* 0x000fea0003800000 */
.L_x_438:
[----:B0-----:R-:W-:Y:S01]  /*cf90*/  @!P6 IMAD R3, R98, R17, R2 ;  /* 0x000000116203e224 */ /* 0x001fe200078e0202 */
[----:B------:R-:W-:Y:S04]  /*cfa0*/  BSSY B1, `(.L_x_440) ;  /* 0x0000006000017945 */ /* 0x000fe80003800000 */
[----:B------:R0:W-:Y:S01]  /*cfb0*/  @!P6 STG.E.U8 desc[UR36][R8.64+0x90], R3 ;  /* 0x000090030800e986 */ /* 0x0001e2000c101124 */
[----:B------:R-:W-:Y:S05]  /*cfc0*/  @P1 BRA `(.L_x_441) ;  /* 0x00000000000c1947 */ /* 0x000fea0003800000 */
[----:B------:R-:W0:Y:S02]  /*cfd0*/  LDG.E.U8 R16, desc[UR36][R156.64+0x91] ;  /* 0x000091249c107981 */ /* 0x000e24000c1e1100 */
[----:B0-----:R-:W-:-:S05]  /*cfe0*/  PRMT R3, R16, 0x8880, RZ ;  /* 0x0000888010037816 */ /* 0x001fca00000000ff */
[----:B------:R-:W-:-:S07]  /*cff0*/  IMAD R2, R3, R18, RZ ;  /* 0x0000001203027224 */ /* 0x000fce00078e02ff */
.L_x_441:
[----:B------:R-:W-:Y:S05]  /*d000*/  BSYNC B1 ;  /* 0x0000000000017941 */ /* 0x000fea0003800000 */
.L_x_440:
        /* <DEDUP_REMOVED lines=12> */
.L_x_443:
[----:B------:R-:W-:Y:S05]  /*d0d0*/  BSYNC B1 ;  /* 0x0000000000017941 */ /* 0x000fea0003800000 */
.L_x_442:
[----:B0-----:R-:W-:Y:S01]  /*d0e0*/  @!P4 IMAD R3, R100, R17, R2 ;  /* 0x000000116403c224 */ /* 0x001fe200078e0202 */
[----:B------:R-:W-:Y:S04]  /*d0f0*/  BSSY B1, `(.L_x_444) ;  /* 0x0000006000017945 */ /* 0x000fe80003800000 */
[----:B------:R0:W-:Y:S01]  /*d100*/  @!P4 STG.E.U8 desc[UR36][R6.64+0x98], R3 ;  /* 0x000098030600c986 */ /* 0x0001e2000c101124 */
[----:B------:R-:W-:Y:S05]  /*d110*/  @P3 BRA `(.L_x_445) ;  /* 0x00000000000c3947 */ /* 0x000fea0003800000 */
[----:B------:R-:W0:Y:S02]  /*d120*/  LDG.E.U8 R16, desc[UR36][R14.64+0x99] ;  /* 0x000099240e107981 */ /* 0x000e24000c1e1100 */
[----:B0-----:R-:W-:-:S05]  /*d130*/  PRMT R3, R16, 0x8880, RZ ;  /* 0x0000888010037816 */ /* 0x001fca00000000ff */
[----:B------:R-:W-:-:S07]  /*d140*/  IMAD R2, R3, R18, RZ ;  /* 0x0000001203027224 */ /* 0x000fce00078e02ff */
.L_x_445:
[----:B------:R-:W-:Y:S05]  /*d150*/  BSYNC B1 ;  /* 0x0000000000017941 */ /* 0x000fea0003800000 */
.L_x_444:
[----:B------:R-:W-:Y:S01]  /*d160*/  @!P3 IMAD R101, R101, R17, R2 ;  /* 0x000000116565b224 */ /* 0x000fe200078e0202 */
[----:B------:R-:W-:Y:S04]  /*d170*/  BSSY B1, `(.L_x_446) ;  /* 0x0000006000017945 */ /* 0x000fe80003800000 */
[----:B------:R0:W-:Y:S01]  /*d180*/  @!P3 STG.E.U8 desc[UR36][R6.64+0x99], R101 ;  /* 0x000099650600b986 */ /* 0x0001e2000c101124 */
[----:B------:R-:W-:Y:S05]  /*d190*/  @P5 BRA `(.L_x_447) ;  /* 0x00000000000c5947 */ /* 0x000fea0003800000 */
[----:B------:R-:W0:Y:S02]  /*d1a0*/  LDG.E.U8 R16, desc[UR36][R156.64+0x98] ;  /* 0x000098249c107981 */ /* 0x000e24000c1e1100 */
[----:B0-----:R-:W-:-:S05]  /*d1b0*/  PRMT R3, R16, 0x8880, RZ ;  /* 0x0000888010037816 */ /* 0x001fca00000000ff */
[----:B------:R-:W-:-:S07]  /*d1c0*/  IMAD R2, R3, R18, RZ ;  /* 0x0000001203027224 */ /* 0x000fce00078e02ff */
.L_x_447:
[----:B------:R-:W-:Y:S05]  /*d1d0*/  BSYNC B1 ;  /* 0x0000000000017941 */ /* 0x000fea0003800000 */
.L_x_446:
[----:B0-----:R-:W-:Y:S01]  /*d1e0*/  @!P5 IMAD R3, R102, R17, R2 ;  /* 0x000000116603d224 */ /* 0x001fe200078e0202 */
[----:B------:R-:W-:Y:S04]  /*d1f0*/  BSSY B1, `(.L_x_448) ;  /* 0x0000006000017945 */ /* 0x000fe80003800000 */
[----:B------:R0:W-:Y:S01]  /*d200*/  @!P5 STG.E.U8 desc[UR36][R8.64+0x98], R3 ;  /* 0x000098030800d986 */ /* 0x0001e2000c101124 */
[----:B------:R-:W-:Y:S05]  /*d210*/  @P6 BRA `(.L_x_449) ;  /* 0x00000000000c6947 */ /* 0x000fea0003800000 */
[----:B------:R-:W0:Y:S02]  /*d220*/  LDG.E.U8 R16, desc[UR36][R156.64+0x99] ;  /* 0x000099249c107981 */ /* 0x000e24000c1e1100 */
[----:B0-----:R-:W-:-:S05]  /*d230*/  PRMT R3, R16, 0x8880, RZ ;  /* 0x0000888010037816 */ /* 0x001fca00000000ff */
[----:B------:R-:W-:-:S07]  /*d240*/  IMAD R2, R3, R18, RZ ;  /* 0x0000001203027224 */ /* 0x000fce00078e02ff */
.L_x_449:
[----:B------:R-:W-:Y:S05]  /*d250*/  BSYNC B1 ;  /* 0x0000000000017941 */ /* 0x000fea0003800000 */
.L_x_448:
[----:B------:R-:W-:Y:S01]  /*d260*/  @!P6 IMAD R103, R103, R17, R2 ;  /* 0x000000116767e224 */ /* 0x000fe200078e0202 */
[----:B------:R-:W-:Y:S04]  /*d270*/  BSSY B1, `(.L_x_450) ;  /* 0x0000006000017945 */ /* 0x000fe80003800000 */
[----:B------:R0:W-:Y:S01]  /*d280*/  @!P6 STG.E.U8 desc[UR36][R8.64+0x99], R103 ;  /* 0x000099670800e986 */ /* 0x0001e2000c101124 */
[----:B------:R-:W-:Y:S05]  /*d290*/  @P1 BRA `(.L_x_451) ;  /* 0x00000000000c1947 */ /* 0x000fea0003800000 */
[----:B------:R-:W0:Y:S02]  /*d2a0*/  LDG.E.U8 R16, desc[UR36][R14.64+0xa0] ;  /* 0x0000a0240e107981 */ /* 0x000e24000c1e1100 */
[----:B0-----:R-:W-:-:S05]  /*d2b0*/  PRMT R3, R16, 0x8880, RZ ;  /* 0x0000888010037816 */ /* 0x001fca00000000ff */
[----:B------:R-:W-:-:S07]  /*d2c0*/  IMAD R2, R3, R18, RZ ;  /* 0x0000001203027224 */ /* 0x000fce00078e02ff */
.L_x_451:
[----:B------:R-:W-:Y:S05]  /*d2d0*/  BSYNC B1 ;  /* 0x0000000000017941 */ /* 0x000fea0003800000 */
.L_x_450:
        /* <DEDUP_REMOVED lines=12> */
.L_x_453:
[----:B------:R-:W-:Y:S05]  /*d3a0*/  BSYNC B1 ;  /* 0x0000000000017941 */ /* 0x000fea0003800000 */
.L_x_452:
[----:B------:R-:W-:Y:S01]  /*d3b0*/  @!P4 IMAD R105, R105, R17, R2 ;  /* 0x000000116969c224 */ /* 0x000fe200078e0202 */
[----:B------:R-:W-:Y:S04]  /*d3c0*/  BSSY B1, `(.L_x_454) ;  /* 0x0000006000017945 */ /* 0x000fe80003800000 */
[----:B------:R0:W-:Y:S01]  /*d3d0*/  @!P4 STG.E.U8 desc[UR36][R6.64+0xa1], R105 ;  /* 0x0000a1690600c986 */ /* 0x0001e2000c101124 */
[----:B------:R-:W-:Y:S05]  /*d3e0*/  @P3 BRA `(.L_x_455) ;  /* 0x00000000000c3947 */ /* 0x000fea0003800000 */
[----:B------:R-:W0:Y:S02]  /*d3f0*/  LDG.E.U8 R16, desc[UR36][R156.64+0xa0] ;  /* 0x0000a0249c107981 */ /* 0x000e24000c1e1100 */
[----:B0-----:R-:W-:-:S05]  /*d400*/  PRMT R3, R16, 0x8880, RZ ;  /* 0x0000888010037816 */ /* 0x001fca00000000ff */
[----:B------:R-:W-:-:S07]  /*d410*/  IMAD R2, R3, R18, RZ ;  /* 0x0000001203027224 */ /* 0x000fce00078e02ff */
.L_x_455:
[----:B------:R-:W-:Y:S05]  /*d420*/  BSYNC B1 ;  /* 0x0000000000017941 */ /* 0x000fea0003800000 */
.L_x_454:
[----:B0-----:R-:W-:Y:S01]  /*d430*/  @!P3 IMAD R3, R106, R17, R2 ;  /* 0x000000116a03b224 */ /* 0x001fe200078e0202 */
[----:B------:R-:W-:Y:S04]  /*d440*/  BSSY B1, `(.L_x_456) ;  /* 0x0000006000017945 */ /* 0x000fe80003800000 */
[----:B------:R0:W-:Y:S01]  /*d450*/  @!P3 STG.E.U8 desc[UR36][R8.64+0xa0], R3 ;  /* 0x0000a0030800b986 */ /* 0x0001e2000c101124 */
[----:B------:R-:W-:Y:S05]  /*d460*/  @P5 BRA `(.L_x_457) ;  /* 0x00000000000c5947 */ /* 0x000fea0003800000 */
[----:B------:R-:W0:Y:S02]  /*d470*/  LDG.E.U8 R16, desc[UR36][R156.64+0xa1] ;  /* 0x0000a1249c107981 */ /* 0x000e24000c1e1100 */
[----:B0-----:R-:W-:-:S05]  /*d480*/  PRMT R3, R16, 0x8880, RZ ;  /* 0x0000888010037816 */ /* 0x001fca00000000ff */
[----:B------:R-:W-:-:S07]  /*d490*/  IMAD R2, R3, R18, RZ ;  /* 0x0000001203027224 */ /* 0x000fce00078e02ff */
.L_x_457:
[----:B------:R-:W-:Y:S05]  /*d4a0*/  BSYNC B1 ;  /* 0x0000000000017941 */ /* 0x000fea0003800000 */
.L_x_456:
[----:B------:R-:W-:Y:S01]  /*d4b0*/  @!P5 IMAD R107, R107, R17, R2 ;  /* 0x000000116b6bd224 */ /* 0x000fe200078e0202 */
[----:B------:R-:W-:Y:S04]  /*d4c0*/  BSSY B1, `(.L_x_458) ;  /* 0x0000006000017945 */ /* 0x000fe80003800000 */
[----:B------:R0:W-:Y:S01]  /*d4d0*/  @!P5 STG.E.U8 desc[UR36][R8.64+0xa1], R107 ;  /* 0x0000a16b0800d986 */ /* 0x0001e2000c101124 */
[----:B------:R-:W-:Y:S05]  /*d4e0*/  @P6 BRA `(.L_x_459) ;  /* 0x00000000000c6947 */ /* 0x000fea0003800000 */
[----:B------:R-:W0:Y:S02]  /*d4f0*/  LDG.E.U8 R16, desc[UR36][R14.64+0xa8] ;  /* 0x0000a8240e107981 */ /* 0x000e24000c1e1100 */
[----:B0-----:R-:W-:-:S05]  /*d500*/  PRMT R3, R16, 0x8880, RZ ;  /* 0x0000888010037816 */ /* 0x001fca00000000ff */
[----:B------:R-:W-:-:S07]  /*d510*/  IMAD R2, R3, R18, RZ ;  /* 0x0000001203027224 */ /* 0x000fce00078e02ff */
.L_x_459:
[----:B------:R-:W-:Y:S05]  /*d520*/  BSYNC B1 ;  /* 0x0000000000017941 */ /* 0x000fea0003800000 */
.L_x_458:
[----:B0-----:R-:W-:Y:S01]  /*d530*/  @!P6 IMAD R3, R108, R17, R2 ;  /* 0x000000116c03e224 */ /* 0x001fe200078e0202 */
[----:B------:R-:W-:Y:S04]  /*d540*/  BSSY B1, `(.L_x_460) ;  /* 0x0000006000017945 */ /* 0x000fe80003800000 */
[----:B------:R0:W-:Y:S01]  /*d550*/  @!P6 STG.E.U8 desc[UR36][R6.64+0xa8], R3 ;  /* 0x0000a8030600e986 */ /* 0x0001e2000c101124 */
[----:B------:R-:W-:Y:S05]  /*d560*/  @P1 BRA `(.L_x_461) ;  /* 0x00000000000c1947 */ /* 0x000fea0003800000 */
[----:B------:R-:W0:Y:S02]  /*d570*/  LDG.E.U8 R16, desc[UR36][R14.64+0xa9] ;  /* 0x0000a9240e107981 */ /* 0x000e24000c1e1100 */
[----:B0-----:R-:W-:-:S05]  /*d580*/  PRMT R3, R16, 0x8880, RZ ;  /* 0x0000888010037816 */ /* 0x001fca00000000ff */
[----:B------:R-:W-:-:S07]  /*d590*/  IMAD R2, R3, R18, RZ ;  /* 0x0000001203027224 */ /* 0x000fce00078e02ff */
.L_x_461:
[----:B------:R-:W-:Y:S05]  /*d5a0*/  BSYNC B1 ;  /* 0x0000000000017941 */ /* 0x000fea0003800000 */
.L_x_460:
        /* <DEDUP_REMOVED lines=12> */
.L_x_463:
[----:B------:R-:W-:Y:S05]  /*d670*/  BSYNC B1 ;  /* 0x0000000000017941 */ /* 0x000fea0003800000 */
.L_x_462:
[----:B0-----:R-:W-:Y:S01]  /*d680*/  @!P4 IMAD R3, R110, R17, R2 ;  /* 0x000000116e03c224 */ /* 0x001fe200078e0202 */
[----:B------:R-:W-:Y:S04]  /*d690*/  BSSY B1, `(.L_x_464) ;  /* 0x0000006000017945 */ /* 0x000fe80003800000 */
[----:B------:R0:W-:Y:S01]  /*d6a0*/  @!P4 STG.E.U8 desc[UR36][R8.64+0xa8], R3 ;  /* 0x0000a8030800c986 */ /* 0x0001e2000c101124 */
[----:B------:R-:W-:Y:S05]  /*d6b0*/  @P3 BRA `(.L_x_465) ;  /* 0x00000000000c3947 */ /* 0x000fea0003800000 */
[----:B------:R-:W0:Y:S02]  /*d6c0*/  LDG.E.U8 R16, desc[UR36][R156.64+0xa9] ;  /* 0x0000a9249c107981 */ /* 0x000e24000c1e1100 */
[----:B0-----:R-:W-:-:S05]  /*d6d0*/  PRMT R3, R16, 0x8880, RZ ;  /* 0x0000888010037816 */ /* 0x001fca00000000ff */
[----:B------:R-:W-:-:S07]  /*d6e0*/  IMAD R2, R3, R18, RZ ;  /* 0x0000001203027224 */ /* 0x000fce00078e02ff */
.L_x_465:
[----:B------:R-:W-:Y:S05]  /*d6f0*/  BSYNC B1 ;  /* 0x0000000000017941 */ /* 0x000fea0003800000 */
.L_x_464:
[----:B------:R-:W-:Y:S01]  /*d700*/  @!P3 IMAD R111, R111, R17, R2 ;  /* 0x000000116f6fb224 */ /* 0x000fe200078e0202 */
[----:B------:R-:W-:Y:S04]  /*d710*/  BSSY B1, `(.L_x_466) ;  /* 0x0000006000017945 */ /* 0x000fe80003800000 */
[----:B------:R0:W-:Y:S01]  /*d720*/  @!P3 STG.E.U8 desc[UR36][R8.64+0xa9], R111 ;  /* 0x0000a96f0800b986 */ /* 0x0001e2000c101124 */
[----:B------:R-:W-:Y:S05]  /*d730*/  @P5 BRA `(.L_x_467) ;  /* 0x00000000000c5947 */ /* 0x000fea0003800000 */
[----:B------:R-:W0:Y:S02]  /*d740*/  LDG.E.U8 R16, desc[UR36][R14.64+0xb0] ;  /* 0x0000b0240e107981 */ /* 0x000e24000c1e1100 */
[----:B0-----:R-:W-:-:S05]  /*d750*/  PRMT R3, R16, 0x8880, RZ ;  /* 0x0000888010037816 */ /* 0x001fca00000000ff */
[----:B------:R-:W-:-:S07]  /*d760*/  IMAD R2, R3, R18, RZ ;  /* 0x0000001203027224 */ /* 0x000fce00078e02ff */
.L_x_467:
[----:B------:R-:W-:Y:S05]  /*d770*/  BSYNC B1 ;  /* 0x0000000000017941 */ /* 0x000fea0003800000 */
.L_x_466:
[----:B0-----:R-:W-:Y:S01]  /*d780*/  @!P5 IMAD R3, R112, R17, R2 ;  /* 0x000000117003d224 */ /* 0x001fe200078e0202 */
[----:B------:R-:W-:Y:S04]  /*d790*/  BSSY B1, `(.L_x_468) ;  /* 0x0000006000017945 */ /* 0x000fe80003800000 */
[----:B------:R0:W-:Y:S01]  /*d7a0*/  @!P5 STG.E.U8 desc[UR36][R6.64+0xb0], R3 ;  /* 0x0000b0030600d986 */ /* 0x0001e2000c101124 */
[----:B------:R-:W-:Y:S05]  /*d7b0*/  @P6 BRA `(.L_x_469) ;  /* 0x00000000000c6947 */ /* 0x000fea0003800000 */
[----:B------:R-:W0:Y:S02]  /*d7c0*/  LDG.E.U8 R16, desc[UR36][R14.64+0xb1] ;  /* 0x0000b1240e107981 */ /* 0x000e24000c1e1100 */
[----:B0-----:R-:W-:-:S05]  /*d7d0*/  PRMT R3, R16, 0x8880, RZ ;  /* 0x0000888010037816 */ /* 0x001fca00000000ff */
[----:B------:R-:W-:-:S07]  /*d7e0*/  IMAD R2, R3, R18, RZ ;  /* 0x0000001203027224 */ /* 0x000fce00078e02ff */
.L_x_469:
[----:B------:R-:W-:Y:S05]  /*d7f0*/  BSYNC B1 ;  /* 0x0000000000017941 */ /* 0x000fea0003800000 */
.L_x_468:
[----:B------:R-:W-:Y:S01]  /*d800*/  @!P6 IMAD R113, R113, R17, R2 ;  /* 0x000000117171e224 */ /* 0x000fe200078e0202 */
[----:B------:R-:W-:Y:S04]  /*d810*/  BSSY B1, `(.L_x_470) ;  /* 0x0000006000017945 */ /* 0x000fe80003800000 */
[----:B------:R0:W-:Y:S01]  /*d820*/  @!P6 STG.E.U8 desc[UR36][R6.64+0xb1], R113 ;  /* 0x0000b1710600e986 */ /* 0x0001e2000c101124 */
[----:B------:R-:W-:Y:S05]  /*d830*/  @P1 BRA `(.L_x_471) ;  /* 0x00000000000c1947 */ /* 0x000fea0003800000 */
[----:B------:R-:W0:Y:S02]  /*d840*/  LDG.E.U8 R16, desc[UR36][R156.64+0xb0] ;  /* 0x0000b0249c107981 */ /* 0x000e24000c1e1100 */
[----:B0-----:R-:W-:-:S05]  /*d850*/  PRMT R3, R16, 0x8880, RZ ;  /* 0x0000888010037816 */ /* 0x001fca00000000ff */
[----:B------:R-:W-:-:S07]  /*d860*/  IMAD R2, R3, R18, RZ ;  /* 0x0000001203027224 */ /* 0x000fce00078e02ff */
.L_x_471:
[----:B------:R-:W-:Y:S05]  /*d870*/  BSYNC B1 ;  /* 0x0000000000017941 */ /* 0x000fea0003800000 */
.L_x_470:
        /* <DEDUP_REMOVED lines=12> */
.L_x_473:
[----:B------:R-:W-:Y:S05]  /*d940*/  BSYNC B1 ;  /* 0x0000000000017941 */ /* 0x000fea0003800000 */
.L_x_472:
[----:B------:R-:W-:Y:S01]  /*d950*/  @!P4 IMAD R115, R115, R17, R2 ;  /* 0x000000117373c224 */ /* 0x000fe200078e0202 */
[----:B------:R-:W-:Y:S04]  /*d960*/  BSSY B1, `(.L_x_474) ;  /* 0x0000006000017945 */ /* 0x000fe80003800000 */
[----:B------:R0:W-:Y:S01]  /*d970*/  @!P4 STG.E.U8 desc[UR36][R8.64+0xb1], R115 ;  /* 0x0000b1730800c986 */ /* 0x0001e2000c101124 */
[----:B------:R-:W-:Y:S05]  /*d980*/  @P3 BRA `(.L_x_475) ;  /* 0x00000000000c3947 */ /* 0x000fea0003800000 */
[----:B------:R-:W0:Y:S02]  /*d990*/  LDG.E.U8 R16, desc[UR36][R14.64+0xb8] ;  /* 0x0000b8240e107981 */ /* 0x000e24000c1e1100 */
[----:B0-----:R-:W-:-:S05]  /*d9a0*/  PRMT R3, R16, 0x8880, RZ ;  /* 0x0000888010037816 */ /* 0x001fca00000000ff */
[----:B------:R-:W-:-:S07]  /*d9b0*/  IMAD R2, R3, R18, RZ ;  /* 0x0000001203027224 */ /* 0x000fce00078e02ff */
.L_x_475:
[----:B------:R-:W-:Y:S05]  /*d9c0*/  BSYNC B1 ;  /* 0x0000000000017941 */ /* 0x000fea0003800000 */
.L_x_474:
[----:B0-----:R-:W-:Y:S01]  /*d9d0*/  @!P3 IMAD R3, R116, R17, R2 ;  /* 0x000000117403b224 */ /* 0x001fe200078e0202 */
[----:B------:R-:W-:Y:S04]  /*d9e0*/  BSSY B1, `(.L_x_476) ;  /* 0x0000006000017945 */ /* 0x000fe80003800000 */
[----:B------:R0:W-:Y:S01]  /*d9f0*/  @!P3 STG.E.U8 desc[UR36][R6.64+0xb8], R3 ;  /* 0x0000b8030600b986 */ /* 0x0001e2000c101124 */
[----:B------:R-:W-:Y:S05]  /*da00*/  @P5 BRA `(.L_x_477) ;  /* 0x00000000000c5947 */ /* 0x000fea0003800000 */
[----:B------:R-:W0:Y:S02]  /*da10*/  LDG.E.U8 R16, desc[UR36][R14.64+0xb9] ;  /* 0x0000b9240e107981 */ /* 0x000e24000c1e1100 */
[----:B0-----:R-:W-:-:S05]  /*da20*/  PRMT R3, R16, 0x8880, RZ ;  /* 0x0000888010037816 */ /* 0x001fca00000000ff */
[----:B------:R-:W-:-:S07]  /*da30*/  IMAD R2, R3, R18, RZ ;  /* 0x0000001203027224 */ /* 0x000fce00078e02ff */
.L_x_477:
[----:B------:R-:W-:Y:S05]  /*da40*/  BSYNC B1 ;  /* 0x0000000000017941 */ /* 0x000fea0003800000 */
.L_x_476:
[----:B------:R-:W-:Y:S01]  /*da50*/  @!P5 IMAD R117, R117, R17, R2 ;  /* 0x000000117575d224 */ /* 0x000fe200078e0202 */
[----:B------:R-:W-:Y:S04]  /*da60*/  BSSY B1, `(.L_x_478) ;  /* 0x0000006000017945 */ /* 0x000fe80003800000 */
[----:B------:R0:W-:Y:S01]  /*da70*/  @!P5 STG.E.U8 desc[UR36][R6.64+0xb9], R117 ;  /* 0x0000b9750600d986 */ /* 0x0001e2000c101124 */
[----:B------:R-:W-:Y:S05]  /*da80*/  @P6 BRA `(.L_x_479) ;  /* 0x00000000000c6947 */ /* 0x000fea0003800000 */
[----:B------:R-:W0:Y:S02]  /*da90*/  LDG.E.U8 R16, desc[UR36][R156.64+0xb8] ;  /* 0x0000b8249c107981 */ /* 0x000e24000c1e1100 */
[----:B0-----:R-:W-:-:S05]  /*daa0*/  PRMT R3, R16, 0x8880, RZ ;  /* 0x0000888010037816 */ /* 0x001fca00000000ff */
[----:B------:R-:W-:-:S07]  /*dab0*/  IMAD R2, R3, R18, RZ ;  /* 0x0000001203027224 */ /* 0x000fce00078e02ff */
.L_x_479:
[----:B------:R-:W-:Y:S05]  /*dac0*/  BSYNC B1 ;  /* 0x0000000000017941 */ /* 0x000fea0003800000 */
.L_x_478:
[----:B0-----:R-:W-:Y:S01]  /*dad0*/  @!P6 IMAD R3, R118, R17, R2 ;  /* 0x000000117603e224 */ /* 0x001fe200078e0202 */
[----:B------:R-:W-:Y:S04]  /*dae0*/  BSSY B1, `(.L_x_480) ;  /* 0x0000006000017945 */ /* 0x000fe80003800000 */
[----:B------:R0:W-:Y:S01]  /*daf0*/  @!P6 STG.E.U8 desc[UR36][R8.64+0xb8], R3 ;  /* 0x0000b8030800e986 */ /* 0x0001e2000c101124 */
[----:B------:R-:W-:Y:S05]  /*db00*/  @P1 BRA `(.L_x_481) ;  /* 0x00000000000c1947 */ /* 0x000fea0003800000 */
[----:B------:R-:W0:Y:S02]  /*db10*/  LDG.E.U8 R16, desc[UR36][R156.64+0xb9] ;  /* 0x0000b9249c107981 */ /* 0x000e24000c1e1100 */
[----:B0-----:R-:W-:-:S05]  /*db20*/  PRMT R3, R16, 0x8880, RZ ;  /* 0x0000888010037816 */ /* 0x001fca00000000ff */
[----:B------:R-:W-:-:S07]  /*db30*/  IMAD R2, R3, R18, RZ ;  /* 0x0000001203027224 */ /* 0x000fce00078e02ff */
.L_x_481:
[----:B------:R-:W-:Y:S05]  /*db40*/  BSYNC B1 ;  /* 0x0000000000017941 */ /* 0x000fea0003800000 */
.L_x_480:
        /* <DEDUP_REMOVED lines=12> */
.L_x_483:
[----:B------:R-:W-:Y:S05]  /*dc10*/  BSYNC B1 ;  /* 0x0000000000017941 */ /* 0x000fea0003800000 */
.L_x_482:
[----:B0-----:R-:W-:Y:S01]  /*dc20*/  @!P4 IMAD R3, R120, R17, R2 ;  /* 0x000000117803c224 */ /* 0x001fe200078e0202 */
[----:B------:R-:W-:Y:S04]  /*dc30*/  BSSY B1, `(.L_x_484) ;  /* 0x0000006000017945 */ /* 0x000fe80003800000 */
[----:B------:R0:W-:Y:S01]  /*dc40*/  @!P4 STG.E.U8 desc[UR36][R6.64+0xc0], R3 ;  /* 0x0000c0030600c986 */ /* 0x0001e2000c101124 */
[----:B------:R-:W-:Y:S05]  /*dc50*/  @P3 BRA `(.L_x_485) ;  /* 0x00000000000c3947 */ /* 0x000fea0003800000 */
[----:B------:R-:W0:Y:S02]  /*dc60*/  LDG.E.U8 R16, desc[UR36][R14.64+0xc1] ;  /* 0x0000c1240e107981 */ /* 0x000e24000c1e1100 */
[----:B0-----:R-:W-:-:S05]  /*dc70*/  PRMT R3, R16, 0x8880, RZ ;  /* 0x0000888010037816 */ /* 0x001fca00000000ff */
[----:B------:R-:W-:-:S07]  /*dc80*/  IMAD R2, R3, R18, RZ ;  /* 0x0000001203027224 */ /* 0x000fce00078e02ff */
.L_x_485:
[----:B------:R-:W-:Y:S05]  /*dc90*/  BSYNC B1 ;  /* 0x0000000000017941 */ /* 0x000fea0003800000 */
.L_x_484:
[----:B------:R-:W-:Y:S01]  /*dca0*/  @!P3 IMAD R121, R121, R17, R2 ;  /* 0x000000117979b224 */ /* 0x000fe200078e0202 */
[----:B------:R-:W-:Y:S04]  /*dcb0*/  BSSY B1, `(.L_x_486) ;  /* 0x0000006000017945 */ /* 0x000fe80003800000 */
[----:B------:R0:W-:Y:S01]  /*dcc0*/  @!P3 STG.E.U8 desc[UR36][R6.64+0xc1], R121 ;  /* 0x0000c1790600b986 */ /* 0x0001e2000c101124 */
[----:B------:R-:W-:Y:S05]  /*dcd0*/  @P5 BRA `(.L_x_487) ;  /* 0x00000000000c5947 */ /* 0x000fea0003800000 */
[----:B------:R-:W0:Y:S02]  /*dce0*/  LDG.E.U8 R16, desc[UR36][R156.64+0xc0] ;  /* 0x0000c0249c107981 */ /* 0x000e24000c1e1100 */
[----:B0-----:R-:W-:-:S05]  /*dcf0*/  PRMT R3, R16, 0x8880, RZ ;  /* 0x0000888010037816 */ /* 0x001fca00000000ff */
[----:B------:R-:W-:-:S07]  /*dd00*/  IMAD R2, R3, R18, RZ ;  /* 0x0000001203027224 */ /* 0x000fce00078e02ff */
.L_x_487:
[----:B------:R-:W-:Y:S05]  /*dd10*/  BSYNC B1 ;  /* 0x0000000000017941 */ /* 0x000fea0003800000 */
.L_x_486:
[----:B0-----:R-:W-:Y:S01]  /*dd20*/  @!P5 IMAD R3, R122, R17, R2 ;  /* 0x000000117a03d224 */ /* 0x001fe200078e0202 */
[----:B------:R-:W-:Y:S04]  /*dd30*/  BSSY B1, `(.L_x_488) ;  /* 0x0000006000017945 */ /* 0x000fe80003800000 */
[----:B------:R0:W-:Y:S01]  /*dd40*/  @!P5 STG.E.U8 desc[UR36][R8.64+0xc0], R3 ;  /* 0x0000c0030800d986 */ /* 0x0001e2000c101124 */
[----:B------:R-:W-:Y:S05]  /*dd50*/  @P6 BRA `(.L_x_489) ;  /* 0x00000000000c6947 */ /* 0x000fea0003800000 */
[----:B------:R-:W0:Y:S02]  /*dd60*/  LDG.E.U8 R16, desc[UR36][R156.64+0xc1] ;  /* 0x0000c1249c107981 */ /* 0x000e24000c1e1100 */
[----:B0-----:R-:W-:-:S05]  /*dd70*/  PRMT R3, R16, 0x8880, RZ ;  /* 0x0000888010037816 */ /* 0x001fca00000000ff */
[----:B------:R-:W-:-:S07]  /*dd80*/  IMAD R2, R3, R18, RZ ;  /* 0x0000001203027224 */ /* 0x000fce00078e02ff */
.L_x_489:
[----:B------:R-:W-:Y:S05]  /*dd90*/  BSYNC B1 ;  /* 0x0000000000017941 */ /* 0x000fea0003800000 */
.L_x_488:
[----:B------:R-:W-:Y:S01]  /*dda0*/  @!P6 IMAD R123, R123, R17, R2 ;  /* 0x000000117b7be224 */ /* 0x000fe200078e0202 */
[----:B------:R-:W-:Y:S04]  /*ddb0*/  BSSY B1, `(.L_x_490) ;  /* 0x0000006000017945 */ /* 0x000fe80003800000 */
[----:B------:R0:W-:Y:S01]  /*ddc0*/  @!P6 STG.E.U8 desc[UR36][R8.64+0xc1], R123 ;  /* 0x0000c17b0800e986 */ /* 0x0001e2000c101124 */
[----:B------:R-:W-:Y:S05]  /*ddd0*/  @P1 BRA `(.L_x_491) ;  /* 0x00000000000c1947 */ /* 0x000fea0003800000 */
[----:B------:R-:W0:Y:S02]  /*dde0*/  LDG.E.U8 R16, desc[UR36][R14.64+0xc8] ;  /* 0x0000c8240e107981 */ /* 0x000e24000c1e1100 */
[----:B0-----:R-:W-:-:S05]  /*ddf0*/  PRMT R3, R16, 0x8880, RZ ;  /* 0x0000888010037816 */ /* 0x001fca00000000ff */
[----:B------:R-:W-:-:S07]  /*de00*/  IMAD R2, R3, R18, RZ ;  /* 0x0000001203027224 */ /* 0x000fce00078e02ff */
.L_x_491:
[----:B------:R-:W-:Y:S05]  /*de10*/  BSYNC B1 ;  /* 0x0000000000017941 */ /* 0x000fea0003800000 */
.L_x_490:
        /* <DEDUP_REMOVED lines=12> */
.L_x_493:
[----:B------:R-:W-:Y:S05]  /*dee0*/  BSYNC B1 ;  /* 0x0000000000017941 */ /* 0x000fea0003800000 */
.L_x_492:
[----:B------:R-:W-:Y:S01]  /*def0*/  @!P4 IMAD R125, R125, R17, R2 ;  /* 0x000000117d7dc224 */ /* 0x000fe200078e0202 */
[----:B------:R-:W-:Y:S04]  /*df00*/  BSSY B1, `(.L_x_494) ;  /* 0x0000006000017945 */ /* 0x000fe80003800000 */
[----:B------:R0:W-:Y:S01]  /*df10*/  @!P4 STG.E.U8 desc[UR36][R6.64+0xc9], R125 ;  /* 0x0000c97d0600c986 */ /* 0x0001e2000c101124 */
[----:B------:R-:W-:Y:S05]  /*df20*/  @P3 BRA `(.L_x_495) ;  /* 0x00000000000c3947 */ /* 0x000fea0003800000 */
[----:B------:R-:W0:Y:S02]  /*df30*/  LDG.E.U8 R16, desc[UR36][R156.64+0xc8] ;  /* 0x0000c8249c107981 */ /* 0x000e24000c1e1100 */
[----:B0-----:R-:W-:-:S05]  /*df40*/  PRMT R3, R16, 0x8880, RZ ;  /* 0x0000888010037816 */ /* 0x001fca00000000ff */
[----:B------:R-:W-:-:S07]  /*df50*/  IMAD R2, R3, R18, RZ ;  /* 0x0000001203027224 */ /* 0x000fce00078e02ff */
.L_x_495:
[----:B------:R-:W-:Y:S05]  /*df60*/  BSYNC B1 ;  /* 0x0000000000017941 */ /* 0x000fea0003800000 */
.L_x_494:
[----:B0-----:R-:W-:Y:S01]  /*df70*/  @!P3 IMAD R3, R126, R17, R2 ;  /* 0x000000117e03b224 */ /* 0x001fe200078e0202 */
[----:B------:R-:W-:Y:S04]  /*df80*/  BSSY B1, `(.L_x_496) ;  /* 0x0000006000017945 */ /* 0x000fe80003800000 */
[----:B------:R0:W-:Y:S01]  /*df90*/  @!P3 STG.E.U8 desc[UR36][R8.64+0xc8], R3 ;  /* 0x0000c8030800b986 */ /* 0x0001e2000c101124 */
[----:B------:R-:W-:Y:S05]  /*dfa0*/  @P5 BRA `(.L_x_497) ;  /* 0x00000000000c5947 */ /* 0x000fea0003800000 */
[----:B------:R-:W0:Y:S02]  /*dfb0*/  LDG.E.U8 R16, desc[UR36][R156.64+0xc9] ;  /* 0x0000c9249c107981 */ /* 0x000e24000c1e1100 */
[----:B0-----:R-:W-:-:S05]  /*dfc0*/  PRMT R3, R16, 0x8880, RZ ;  /* 0x0000888010037816 */ /* 0x001fca00000000ff */
[----:B------:R-:W-:-:S07]  /*dfd0*/  IMAD R2, R3, R18, RZ ;  /* 0x0000001203027224 */ /* 0x000fce00078e02ff */
.L_x_497:
[----:B------:R-:W-:Y:S05]  /*dfe0*/  BSYNC B1 ;  /* 0x0000000000017941 */ /* 0x000fea0003800000 */
.L_x_496:
[----:B------:R-:W-:Y:S01]  /*dff0*/  @!P5 IMAD R127, R127, R17, R2 ;  /* 0x000000117f7fd224 */ /* 0x000fe200078e0202 */
[----:B------:R-:W-:Y:S04]  /*e000*/  BSSY B1, `(.L_x_498) ;  /* 0x0000006000017945 */ /* 0x000fe80003800000 */
[----:B------:R0:W-:Y:S01]  /*e010*/  @!P5 STG.E.U8 desc[UR36][R8.64+0xc9], R127 ;  /* 0x0000c97f0800d986 */ /* 0x0001e2000c101124 */
[----:B------:R-:W-:Y:S05]  /*e020*/  @P6 BRA `(.L_x_499) ;  /* 0x00000000000c6947 */ /* 0x000fea0003800000 */
[----:B------:R-:W0:Y:S02]  /*e030*/  LDG.E.U8 R16, desc[UR36][R14.64+0xd0] ;  /* 0x0000d0240e107981 */ /* 0x000e24000c1e1100 */
[----:B0-----:R-:W-:-:S05]  /*e040*/  PRMT R3, R16, 0x8880, RZ ;  /* 0x0000888010037816 */ /* 0x001fca00000000ff */
[----:B------:R-:W-:-:S07]  /*e050*/  IMAD R2, R3, R18, RZ ;  /* 0x0000001203027224 */ /* 0x000fce00078e02ff */
.L_x_499:
[----:B------:R-:W-:Y:S05]  /*e060*/  BSYNC B1 ;  /* 0x0000000000017941 */ /* 0x000fea0003800000 */
.L_x_498:
[----:B0-----:R-:W-:Y:S01]  /*e070*/  @!P6 IMAD R3, R128, R17, R2 ;  /* 0x000000118003e224 */ /* 0x001fe200078e0202 */
[----:B------:R-:W-:Y:S04]  /*e080*/  BSSY B1, `(.L_x_500) ;  /* 0x0000006000017945 */ /* 0x000fe80003800000 */
[----:B------:R0:W-:Y:S01]  /*e090*/  @!P6 STG.E.U8 desc[UR36][R6.64+0xd0], R3 ;  /* 0x0000d0030600e986 */ /* 0x0001e2000c101124 */
[----:B------:R-:W-:Y:S05]  /*e0a0*/  @P1 BRA `(.L_x_501) ;  /* 0x00000000000c1947 */ /* 0x000fea0003800000 */
[----:B------:R-:W0:Y:S02]  /*e0b0*/  LDG.E.U8 R16, desc[UR36][R14.64+0xd1] ;  /* 0x0000d1240e107981 */ /* 0x000e24000c1e1100 */
[----:B0-----:R-:W-:-:S05]  /*e0c0*/  PRMT R3, R16, 0x8880, RZ ;  /* 0x0000888010037816 */ /* 0x001fca00000000ff */
[----:B------:R-:W-:-:S07]  /*e0d0*/  IMAD R2, R3, R18, RZ ;  /* 0x0000001203027224 */ /* 0x000fce00078e02ff */
.L_x_501:
[----:B------:R-:W-:Y:S05]  /*e0e0*/  BSYNC B1 ;  /* 0x0000000000017941 */ /* 0x000fea0003800000 */
.L_x_500:
        /* <DEDUP_REMOVED lines=12> */
.L_x_503:
[----:B------:R-:W-:Y:S05]  /*e1b0*/  BSYNC B1 ;  /* 0x0000000000017941 */ /* 0x000fea0003800000 */
.L_x_502:
[----:B0-----:R-:W-:Y:S01]  /*e1c0*/  @!P4 IMAD R3, R130, R17, R2 ;  /* 0x000000118203c224 */ /* 0x001fe200078e0202 */
[----:B------:R-:W-:Y:S04]  /*e1d0*/  BSSY B1, `(.L_x_504) ;  /* 0x0000006000017945 */ /* 0x000fe80003800000 */
[----:B------:R0:W-:Y:S01]  /*e1e0*/  @!P4 STG.E.U8 desc[UR36][R8.64+0xd0], R3 ;  /* 0x0000d0030800c986 */ /* 0x0001e2000c101124 */
[----:B------:R-:W-:Y:S05]  /*e1f0*/  @P3 BRA `(.L_x_505) ;  /* 0x00000000000c3947 */ /* 0x000fea0003800000 */
[----:B------:R-:W0:Y:S02]  /*e200*/  LDG.E.U8 R16, desc[UR36][R156.64+0xd1] ;  /* 0x0000d1249c107981 */ /* 0x000e24000c1e1100 */
[----:B0-----:R-:W-:-:S05]  /*e210*/  PRMT R3, R16, 0x8880, RZ ;  /* 0x0000888010037816 */ /* 0x001fca00000000ff */
[----:B------:R-:W-:-:S07]  /*e220*/  IMAD R2, R3, R18, RZ ;  /* 0x0000001203027224 */ /* 0x000fce00078e02ff */
.L_x_505:
[----:B------:R-:W-:Y:S05]  /*e230*/  BSYNC B1 ;  /* 0x0000000000017941 */ /* 0x000fea0003800000 */
.L_x_504:
[----:B------:R-:W-:Y:S01]  /*e240*/  @!P3 IMAD R131, R131, R17, R2 ;  /* 0x000000118383b224 */ /* 0x000fe200078e0202 */
[----:B------:R-:W-:Y:S04]  /*e250*/  BSSY B1, `(.L_x_506) ;  /* 0x0000006000017945 */ /* 0x000fe80003800000 */
[----:B------:R0:W-:Y:S01]  /*e260*/  @!P3 STG.E.U8 desc[UR36][R8.64+0xd1], R131 ;  /* 0x0000d1830800b986 */ /* 0x0001e2000c101124 */
[----:B------:R-:W-:Y:S05]  /*e270*/  @P5 BRA `(.L_x_507) ;  /* 0x00000000000c5947 */ /* 0x000fea0003800000 */
[----:B------:R-:W0:Y:S02]  /*e280*/  LDG.E.U8 R16, desc[UR36][R14.64+0xd8] ;  /* 0x0000d8240e107981 */ /* 0x000e24000c1e1100 */
[----:B0-----:R-:W-:-:S05]  /*e290*/  PRMT R3, R16, 0x8880, RZ ;  /* 0x0000888010037816 */ /* 0x001fca00000000ff */
[----:B------:R-:W-:-:S07]  /*e2a0*/  IMAD R2, R3, R18, RZ ;  /* 0x0000001203027224 */ /* 0x000fce00078e02ff */
.L_x_507:
[----:B------:R-:W-:Y:S05]  /*e2b0*/  BSYNC B1 ;  /* 0x0000000000017941 */ /* 0x000fea0003800000 */
.L_x_506:
[----:B0-----:R-:W-:Y:S01]  /*e2c0*/  @!P5 IMAD R3, R132, R17, R2 ;  /* 0x000000118403d224 */ /* 0x001fe200078e0202 */
[----:B------:R-:W-:Y:S04]  /*e2d0*/  BSSY B1, `(.L_x_508) ;  /* 0x0000006000017945 */ /* 0x000fe80003800000 */
[----:B------:R0:W-:Y:S01]  /*e2e0*/  @!P5 STG.E.U8 desc[UR36][R6.64+0xd8], R3 ;  /* 0x0000d8030600d986 */ /* 0x0001e2000c101124 */
[----:B------:R-:W-:Y:S05]  /*e2f0*/  @P6 BRA `(.L_x_509) ;  /* 0x00000000000c6947 */ /* 0x000fea0003800000 */
[----:B------:R-:W0:Y:S02]  /*e300*/  LDG.E.U8 R16, desc[UR36][R14.64+0xd9] ;  /* 0x0000d9240e107981 */ /* 0x000e24000c1e1100 */
[----:B0-----:R-:W-:-:S05]  /*e310*/  PRMT R3, R16, 0x8880, RZ ;  /* 0x0000888010037816 */ /* 0x001fca00000000ff */
[----:B------:R-:W-:-:S07]  /*e320*/  IMAD R2, R3, R18, RZ ;  /* 0x0000001203027224 */ /* 0x000fce00078e02ff */
.L_x_509:
[----:B------:R-:W-:Y:S05]  /*e330*/  BSYNC B1 ;  /* 0x0000000000017941 */ /* 0x000fea0003800000 */
.L_x_508:
[----:B------:R-:W-:Y:S01]  /*e340*/  @!P6 IMAD R133, R133, R17, R2 ;  /* 0x000000118585e224 */ /* 0x000fe200078e0202 */
[----:B------:R-:W-:Y:S04]  /*e350*/  BSSY B1, `(.L_x_510) ;  /* 0x0000006000017945 */ /* 0x000fe80003800000 */
[----:B------:R0:W-:Y:S01]  /*e360*/  @!P6 STG.E.U8 desc[UR36][R6.64+0xd9], R133 ;  /* 0x0000d9850600e986 */ /* 0x0001e2000c101124 */
[----:B------:R-:W-:Y:S05]  /*e370*/  @P1 BRA `(.L_x_511) ;  /* 0x00000000000c1947 */ /* 0x000fea0003800000 */
[----:B------:R-:W0:Y:S02]  /*e380*/  LDG.E.U8 R16, desc[UR36][R156.64+0xd8] ;  /* 0x0000d8249c107981 */ /* 0x000e24000c1e1100 */
[----:B0-----:R-:W-:-:S05]  /*e390*/  PRMT R3, R16, 0x8880, RZ ;  /* 0x0000888010037816 */ /* 0x001fca00000000ff */
[----:B------:R-:W-:-:S07]  /*e3a0*/  IMAD R2, R3, R18, RZ ;  /* 0x0000001203027224 */ /* 0x000fce00078e02ff */
.L_x_511:
[----:B------:R-:W-:Y:S05]  /*e3b0*/  BSYNC B1 ;  /* 0x0000000000017941 */ /* 0x000fea0003800000 */
.L_x_510:
        /* <DEDUP_REMOVED lines=12> */
.L_x_513:
[----:B------:R-:W-:Y:S05]  /*e480*/  BSYNC B1 ;  /* 0x0000000000017941 */ /* 0x000fea0003800000 */
.L_x_512:
[----:B------:R-:W-:Y:S01]  /*e490*/  @!P4 IMAD R135, R135, R17, R2 ;  /* 0x000000118787c224 */ /* 0x000fe200078e0202 */
[----:B------:R-:W-:Y:S04]  /*e4a0*/  BSSY B1, `(.L_x_514) ;  /* 0x0000006000017945 */ /* 0x000fe80003800000 */
[----:B------:R0:W-:Y:S01]  /*e4b0*/  @!P4 STG.E.U8 desc[UR36][R8.64+0xd9], R135 ;  /* 0x0000d9870800c986 */ /* 0x0001e2000c101124 */
[----:B------:R-:W-:Y:S05]  /*e4c0*/  @P3 BRA `(.L_x_515) ;  /* 0x00000000000c3947 */ /* 0x000fea0003800000 */
[----:B------:R-:W0:Y:S02]  /*e4d0*/  LDG.E.U8 R16, desc[UR36][R14.64+0xe0] ;  /* 0x0000e0240e107981 */ /* 0x000e24000c1e1100 */
[----:B0-----:R-:W-:-:S05]  /*e4e0*/  PRMT R3, R16, 0x8880, RZ ;  /* 0x0000888010037816 */ /* 0x001fca00000000ff */
[----:B------:R-:W-:-:S07]  /*e4f0*/  IMAD R2, R3, R18, RZ ;  /* 0x0000001203027224 */ /* 0x000fce00078e02ff */
.L_x_515:
[----:B------:R-:W-:Y:S05]  /*e500*/  BSYNC B1 ;  /* 0x0000000000017941 */ /* 0x000fea0003800000 */
.L_x_514:
[----:B0-----:R-:W-:Y:S01]  /*e510*/  @!P3 IMAD R3, R136, R17, R2 ;  /* 0x000000118803b224 */ /* 0x001fe200078e0202 */
[----:B------:R-:W-:Y:S04]  /*e520*/  BSSY B1, `(.L_x_516) ;  /* 0x0000006000017945 */ /* 0x000fe80003800000 */
[----:B------:R0:W-:Y:S01]  /*e530*/  @!P3 STG.E.U8 desc[UR36][R6.64+0xe0], R3 ;  /* 0x0000e0030600b986 */ /* 0x0001e2000c101124 */
[----:B------:R-:W-:Y:S05]  /*e540*/  @P5 BRA `(.L_x_517) ;  /* 0x00000000000c5947 */ /* 0x000fea0003800000 */
[----:B------:R-:W0:Y:S02]  /*e550*/  LDG.E.U8 R16, desc[UR36][R14.64+0xe1] ;  /* 0x0000e1240e107981 */ /* 0x000e24000c1e1100 */
[----:B0-----:R-:W-:-:S05]  /*e560*/  PRMT R3, R16, 0x8880, RZ ;  /* 0x0000888010037816 */ /* 0x001fca00000000ff */
[----:B------:R-:W-:-:S07]  /*e570*/  IMAD R2, R3, R18, RZ ;  /* 0x0000001203027224 */ /* 0x000fce00078e02ff */
.L_x_517:
[----:B------:R-:W-:Y:S05]  /*e580*/  BSYNC B1 ;  /* 0x0000000000017941 */ /* 0x000fea0003800000 */
.L_x_516:
[----:B------:R-:W-:Y:S01]  /*e590*/  @!P5 IMAD R137, R137, R17, R2 ;  /* 0x000000118989d224 */ /* 0x000fe200078e0202 */
[----:B------:R-:W-:Y:S04]  /*e5a0*/  BSSY B1, `(.L_x_518) ;  /* 0x0000006000017945 */ /* 0x000fe80003800000 */
[----:B------:R0:W-:Y:S01]  /*e5b0*/  @!P5 STG.E.U8 desc[UR36][R6.64+0xe1], R137 ;  /* 0x0000e1890600d986 */ /* 0x0001e2000c101124 */
[----:B------:R-:W-:Y:S05]  /*e5c0*/  @P6 BRA `(.L_x_519) ;  /* 0x00000000000c6947 */ /* 0x000fea0003800000 */
[----:B------:R-:W0:Y:S02]  /*e5d0*/  LDG.E.U8 R16, desc[UR36][R156.64+0xe0] ;  /* 0x0000e0249c107981 */ /* 0x000e24000c1e1100 */
[----:B0-----:R-:W-:-:S05]  /*e5e0*/  PRMT R3, R16, 0x8880, RZ ;  /* 0x0000888010037816 */ /* 0x001fca00000000ff */
[----:B------:R-:W-:-:S07]  /*e5f0*/  IMAD R2, R3, R18, RZ ;  /* 0x0000001203027224 */ /* 0x000fce00078e02ff */
.L_x_519:
[----:B------:R-:W-:Y:S05]  /*e600*/  BSYNC B1 ;  /* 0x0000000000017941 */ /* 0x000fea0003800000 */
.L_x_518:
[----:B0-----:R-:W-:Y:S01]  /*e610*/  @!P6 IMAD R3, R138, R17, R2 ;  /* 0x000000118a03e224 */ /* 0x001fe200078e0202 */
[----:B------:R-:W-:Y:S04]  /*e620*/  BSSY B1, `(.L_x_520) ;  /* 0x0000006000017945 */ /* 0x000fe80003800000 */
[----:B------:R0:W-:Y:S01]  /*e630*/  @!P6 STG.E.U8 desc[UR36][R8.64+0xe0], R3 ;  /* 0x0000e0030800e986 */ /* 0x0001e2000c101124 */
[----:B------:R-:W-:Y:S05]  /*e640*/  @P1 BRA `(.L_x_521) ;  /* 0x00000000000c1947 */ /* 0x000fea0003800000 */
[----:B------:R-:W0:Y:S02]  /*e650*/  LDG.E.U8 R16, desc[UR36][R156.64+0xe1] ;  /* 0x0000e1249c107981 */ /* 0x000e24000c1e1100 */
[----:B0-----:R-:W-:-:S05]  /*e660*/  PRMT R3, R16, 0x8880, RZ ;  /* 0x0000888010037816 */ /* 0x001fca00000000ff */
[----:B------:R-:W-:-:S07]  /*e670*/  IMAD R2, R3, R18, RZ ;  /* 0x0000001203027224 */ /* 0x000fce00078e02ff */
.L_x_521:
[----:B------:R-:W-:Y:S05]  /*e680*/  BSYNC B1 ;  /* 0x0000000000017941 */ /* 0x000fea0003800000 */
.L_x_520:
        /* <DEDUP_REMOVED lines=12> */
.L_x_523:
[----:B------:R-:W-:Y:S05]  /*e750*/  BSYNC B1 ;  /* 0x0000000000017941 */ /* 0x000fea0003800000 */
.L_x_522:
[----:B0-----:R-:W-:Y:S01]  /*e760*/  @!P5 IMAD R3, R140, R17, R2 ;  /* 0x000000118c03d224 */ /* 0x001fe200078e0202 */
[----:B------:R-:W-:Y:S04]  /*e770*/  BSSY B1, `(.L_x_524) ;  /* 0x0000006000017945 */ /* 0x000fe80003800000 */
[----:B------:R0:W-:Y:S01]  /*e780*/  @!P5 STG.E.U8 desc[UR36][R6.64+0xe8], R3 ;  /* 0x0000e8030600d986 */ /* 0x0001e2000c101124 */
[----:B------:R-:W-:Y:S05]  /*e790*/  @P3 BRA `(.L_x_525) ;  /* 0x00000000000c3947 */ /* 0x000fea0003800000 */
[----:B------:R-:W0:Y:S02]  /*e7a0*/  LDG.E.U8 R16, desc[UR36][R14.64+0xe9] ;  /* 0x0000e9240e107981 */ /* 0x000e24000c1e1100 */
[----:B0-----:R-:W-:-:S05]  /*e7b0*/  PRMT R3, R16, 0x8880, RZ ;  /* 0x0000888010037816 */ /* 0x001fca00000000ff */
[----:B------:R-:W-:-:S07]  /*e7c0*/  IMAD R2, R3, R18, RZ ;  /* 0x0000001203027224 */ /* 0x000fce00078e02ff */
.L_x_525:
[----:B------:R-:W-:Y:S05]  /*e7d0*/  BSYNC B1 ;  /* 0x0000000000017941 */ /* 0x000fea0003800000 */
.L_x_524:
[----:B------:R-:W-:Y:S01]  /*e7e0*/  @!P3 IMAD R141, R141, R17, R2 ;  /* 0x000000118d8db224 */ /* 0x000fe200078e0202 */
[----:B------:R-:W-:Y:S04]  /*e7f0*/  BSSY B1, `(.L_x_526) ;  /* 0x0000006000017945 */ /* 0x000fe80003800000 */
[----:B------:R0:W-:Y:S01]  /*e800*/  @!P3 STG.E.U8 desc[UR36][R6.64+0xe9], R141 ;  /* 0x0000e98d0600b986 */ /* 0x0001e2000c101124 */
[----:B------:R-:W-:Y:S05]  /*e810*/  @P1 BRA `(.L_x_527) ;  /* 0x00000000000c1947 */ /* 0x000fea0003800000 */
[----:B------:R-:W0:Y:S02]  /*e820*/  LDG.E.U8 R16, desc[UR36][R156.64+0xe8] ;  /* 0x0000e8249c107981 */ /* 0x000e24000c1e1100 */
[----:B0-----:R-:W-:-:S05]  /*e830*/  PRMT R3, R16, 0x8880, RZ ;  /* 0x0000888010037816 */ /* 0x001fca00000000ff */
[----:B------:R-:W-:-:S07]  /*e840*/  IMAD R2, R3, R18, RZ ;  /* 0x0000001203027224 */ /* 0x000fce00078e02ff */
.L_x_527:
[----:B------:R-:W-:Y:S05]  /*e850*/  BSYNC B1 ;  /* 0x0000000000017941 */ /* 0x000fea0003800000 */
.L_x_526:
[----:B0-----:R-:W-:Y:S01]  /*e860*/  @!P1 IMAD R3, R142, R17, R2 ;  /* 0x000000118e039224 */ /* 0x001fe200078e0202 */
[----:B------:R-:W-:Y:S04]  /*e870*/  BSSY B1, `(.L_x_528) ;  /* 0x0000006000017945 */ /* 0x000fe80003800000 */
[----:B------:R0:W-:Y:S01]  /*e880*/  @!P1 STG.E.U8 desc[UR36][R8.64+0xe8], R3 ;  /* 0x0000e80308009986 */ /* 0x0001e2000c101124 */
[----:B------:R-:W-:Y:S05]  /*e890*/  @P6 BRA `(.L_x_529) ;  /* 0x00000000000c6947 */ /* 0x000fea0003800000 */
[----:B------:R-:W0:Y:S02]  /*e8a0*/  LDG.E.U8 R16, desc[UR36][R156.64+0xe9] ;  /* 0x0000e9249c107981 */ /* 0x000e24000c1e1100 */
[----:B0-----:R-:W-:-:S05]  /*e8b0*/  PRMT R3, R16, 0x8880, RZ ;  /* 0x0000888010037816 */ /* 0x001fca00000000ff */
[----:B------:R-:W-:-:S07]  /*e8c0*/  IMAD R2, R3, R18, RZ ;  /* 0x0000001203027224 */ /* 0x000fce00078e02ff */
.L_x_529:
[----:B------:R-:W-:Y:S05]  /*e8d0*/  BSYNC B1 ;  /* 0x0000000000017941 */ /* 0x000fea0003800000 */
.L_x_528:
[----:B------:R-:W-:Y:S01]  /*e8e0*/  @!P6 IMAD R143, R143, R17, R2 ;  /* 0x000000118f8fe224 */ /* 0x000fe200078e0202 */
[----:B------:R-:W-:Y:S04]  /*e8f0*/  BSSY B1, `(.L_x_530) ;  /* 0x0000006000017945 */ /* 0x000fe80003800000 */
[----:B------:R0:W-:Y:S01]  /*e900*/  @!P6 STG.E.U8 desc[UR36][R8.64+0xe9], R143 ;  /* 0x0000e98f0800e986 */ /* 0x0001e2000c101124 */
[----:B------:R-:W-:Y:S05]  /*e910*/  @P4 BRA `(.L_x_531) ;  /* 0x00000000000c4947 */ /* 0x000fea0003800000 */
[----:B------:R-:W0:Y:S02]  /*e920*/  LDG.E.U8 R16, desc[UR36][R14.64+0xf0] ;  /* 0x0000f0240e107981 */ /* 0x000e24000c1e1100 */
[----:B0-----:R-:W-:-:S05]  /*e930*/  PRMT R3, R16, 0x8880, RZ ;  /* 0x0000888010037816 */ /* 0x001fca00000000ff */
[----:B------:R-:W-:-:S07]  /*e940*/  IMAD R2, R3, R18, RZ ;  /* 0x0000001203027224 */ /* 0x000fce00078e02ff */
.L_x_531:
[----:B------:R-:W-:Y:S05]  /*e950*/  BSYNC B1 ;  /* 0x0000000000017941 */ /* 0x000fea0003800000 */
.L_x_530:
[----:B------:R-:W-:Y:S01]  /*e960*/  ISETP.LT.OR P3, PT, R0, 0xf2, !P2 ;  /* 0x000000f20000780c */ /* 0x000fe20005761670 */
[----:B0-----:R-:W-:Y:S01]  /*e970*/  @!P4 IMAD R3, R144, R17, R2 ;  /* 0x000000119003c224 */ /* 0x001fe200078e0202 */
[----:B------:R-:W-:Y:S01]  /*e980*/  BSSY B1, `(.L_x_532) ;  /* 0x000000b000017945 */ /* 0x000fe20003800000 */
[C---:B------:R-:W-:Y:S02]  /*e990*/  ISETP.LT.OR P1, PT, R0.reuse, 0xf1, !P0 ;  /* 0x000000f10000780c */ /* 0x040fe40004721670 */
[C---:B------:R-:W-:Y:S01]  /*e9a0*/  ISETP.LT.OR P5, PT, R0.reuse, 0xf2, !P0 ;  /* 0x000000f20000780c */ /* 0x040fe200047a1670 */
[----:B------:R0:W-:Y:S01]  /*e9b0*/  @!P4 STG.E.U8 desc[UR36][R6.64+0xf0], R3 ;  /* 0x0000f0030600c986 */ /* 0x0001e2000c101124 */
[C---:B------:R-:W-:Y:S02]  /*e9c0*/  ISETP.LT.OR P4, PT, R0.reuse, 0xf9, !P2 ;  /* 0x000000f90000780c */ /* 0x040fe40005781670 */
[C---:B------:R-:W-:Y:S02]  /*e9d0*/  ISETP.LT.OR P2, PT, R0.reuse, 0xfa, !P2 ;  /* 0x000000fa0000780c */ /* 0x040fe40005741670 */
[----:B------:R-:W-:-:S02]  /*e9e0*/  ISETP.LT.OR P6, PT, R0, 0xf9, !P0 ;  /* 0x000000f90000780c */ /* 0x000fc400047c1670 */
[----:B------:R-:W-:Y:S11]  /*e9f0*/  @P3 BRA `(.L_x_533) ;  /* 0x00000000000c3947 */ /* 0x000ff60003800000 */
[----:B------:R-:W0:Y:S02]  /*ea00*/  LDG.E.U8 R16, desc[UR36][R14.64+0xf1] ;  /* 0x0000f1240e107981 */ /* 0x000e24000c1e1100 */
[----:B0-----:R-:W-:-:S05]  /*ea10*/  PRMT R3, R16, 0x8880, RZ ;  /* 0x0000888010037816 */ /* 0x001fca00000000ff */
[----:B------:R-:W-:-:S07]  /*ea20*/  IMAD R2, R3, R18, RZ ;  /* 0x0000001203027224 */ /* 0x000fce00078e02ff */
.L_x_533:
[----:B------:R-:W-:Y:S05]  /*ea30*/  BSYNC B1 ;  /* 0x0000000000017941 */ /* 0x000fea0003800000 */
.L_x_532:
[----:B------:R-:W-:Y:S01]  /*ea40*/  @!P3 IMAD R145, R145, R17, R2 ;  /* 0x000000119191b224 */ /* 0x000fe200078e0202 */
[----:B------:R-:W-:Y:S04]  /*ea50*/  BSSY B1, `(.L_x_534) ;  /* 0x0000006000017945 */ /* 0x000fe80003800000 */
[----:B------:R0:W-:Y:S01]  /*ea60*/  @!P3 STG.E.U8 desc[UR36][R6.64+0xf1], R145 ;  /* 0x0000f1910600b986 */ /* 0x0001e2000c101124 */
[----:B------:R-:W-:Y:S05]  /*ea70*/  @P1 BRA `(.L_x_535) ;  /* 0x00000000000c1947 */ /* 0x000fea0003800000 */
[----:B------:R-:W0:Y:S02]  /*ea80*/  LDG.E.U8 R16, desc[UR36][R156.64+0xf0] ;  /* 0x0000f0249c107981 */ /* 0x000e24000c1e1100 */
[----:B0-----:R-:W-:-:S05]  /*ea90*/  PRMT R3, R16, 0x8880, RZ ;  /* 0x0000888010037816 */ /* 0x001fca00000000ff */
[----:B------:R-:W-:-:S07]  /*eaa0*/  IMAD R2, R3, R18, RZ ;  /* 0x0000001203027224 */ /* 0x000fce00078e02ff */
.L_x_535:
[----:B------:R-:W-:Y:S05]  /*eab0*/  BSYNC B1 ;  /* 0x0000000000017941 */ /* 0x000fea0003800000 */
.L_x_534:
[----:B0-----:R-:W-:Y:S01]  /*eac0*/  @!P1 IMAD R3, R146, R17, R2 ;  /* 0x0000001192039224 */ /* 0x001fe200078e0202 */
[----:B------:R-:W-:Y:S04]  /*ead0*/  BSSY B1, `(.L_x_536) ;  /* 0x0000006000017945 */ /* 0x000fe80003800000 */
[----:B------:R0:W-:Y:S01]  /*eae0*/  @!P1 STG.E.U8 desc[UR36][R8.64+0xf0], R3 ;  /* 0x0000f00308009986 */ /* 0x0001e2000c101124 */
[----:B------:R-:W-:Y:S05]  /*eaf0*/  @P5 BRA `(.L_x_537) ;  /* 0x00000000000c5947 */ /* 0x000fea0003800000 */
[----:B------:R-:W0:Y:S02]  /*eb00*/  LDG.E.U8 R16, desc[UR36][R156.64+0xf1] ;  /* 0x0000f1249c107981 */ /* 0x000e24000c1e1100 */
[----:B0-----:R-:W-:-:S05]  /*eb10*/  PRMT R3, R16, 0x8880, RZ ;  /* 0x0000888010037816 */ /* 0x001fca00000000ff */
[----:B------:R-:W-:-:S07]  /*eb20*/  IMAD R2, R3, R18, RZ ;  /* 0x0000001203027224 */ /* 0x000fce00078e02ff */
.L_x_537:
[----:B------:R-:W-:Y:S05]  /*eb30*/  BSYNC B1 ;  /* 0x0000000000017941 */ /* 0x000fea0003800000 */
.L_x_536:
[----:B------:R-:W-:Y:S01]  /*eb40*/  @!P5 IMAD R147, R147, R17, R2 ;  /* 0x000000119393d224 */ /* 0x000fe200078e0202 */
[----:B------:R-:W-:Y:S04]  /*eb50*/  BSSY B1, `(.L_x_538) ;  /* 0x0000006000017945 */ /* 0x000fe80003800000 */
[----:B------:R0:W-:Y:S01]  /*eb60*/  @!P5 STG.E.U8 desc[UR36][R8.64+0xf1], R147 ;  /* 0x0000f1930800d986 */ /* 0x0001e2000c101124 */
[----:B------:R-:W-:Y:S05]  /*eb70*/  @P4 BRA `(.L_x_539) ;  /* 0x00000000000c4947 */ /* 0x000fea0003800000 */
[----:B------:R-:W0:Y:S02]  /*eb80*/  LDG.E.U8 R16, desc[UR36][R14.64+0xf8] ;  /* 0x0000f8240e107981 */ /* 0x000e24000c1e1100 */
[----:B0-----:R-:W-:-:S05]  /*eb90*/  PRMT R3, R16, 0x8880, RZ ;  /* 0x0000888010037816 */ /* 0x001fca00000000ff */
[----:B------:R-:W-:-:S07]  /*eba0*/  IMAD R2, R3, R18, RZ ;  /* 0x0000001203027224 */ /* 0x000fce00078e02ff */
.L_x_539:
[----:B------:R-:W-:Y:S05]  /*ebb0*/  BSYNC B1 ;  /* 0x0000000000017941 */ /* 0x000fea0003800000 */
.L_x_538:
[----:B0-----:R-:W-:Y:S01]  /*ebc0*/  @!P4 IMAD R3, R148, R17, R2 ;  /* 0x000000119403c224 */ /* 0x001fe200078e0202 */
[----:B------:R-:W-:Y:S04]  /*ebd0*/  BSSY B1, `(.L_x_540) ;  /* 0x0000006000017945 */ /* 0x000fe80003800000 */
[----:B------:R0:W-:Y:S01]  /*ebe0*/  @!P4 STG.E.U8 desc[UR36][R6.64+0xf8], R3 ;  /* 0x0000f8030600c986 */ /* 0x0001e2000c101124 */
[----:B------:R-:W-:Y:S05]  /*ebf0*/  @P2 BRA `(.L_x_541) ;  /* 0x00000000000c2947 */ /* 0x000fea0003800000 */
[----:B------:R-:W0:Y:S02]  /*ec00*/  LDG.E.U8 R16, desc[UR36][R14.64+0xf9] ;  /* 0x0000f9240e107981 */ /* 0x000e24000c1e1100 */
[----:B0-----:R-:W-:-:S05]  /*ec10*/  PRMT R3, R16, 0x8880, RZ ;  /* 0x0000888010037816 */ /* 0x001fca00000000ff */
[----:B------:R-:W-:-:S07]  /*ec20*/  IMAD R2, R3, R18, RZ ;  /* 0x0000001203027224 */ /* 0x000fce00078e02ff */
.L_x_541:
[----:B------:R-:W-:Y:S05]  /*ec30*/  BSYNC B1 ;  /* 0x0000000000017941 */ /* 0x000fea0003800000 */
.L_x_540:
[----:B------:R-:W-:Y:S01]  /*ec40*/  @!P2 IMAD R149, R149, R17, R2 ;  /* 0x000000119595a224 */ /* 0x000fe200078e0202 */
[----:B------:R-:W-:Y:S04]  /*ec50*/  BSSY B1, `(.L_x_542) ;  /* 0x0000006000017945 */ /* 0x000fe80003800000 */
[----:B------:R0:W-:Y:S01]  /*ec60*/  @!P2 STG.E.U8 desc[UR36][R6.64+0xf9], R149 ;  /* 0x0000f9950600a986 */ /* 0x0001e2000c101124 */
[----:B------:R-:W-:Y:S05]  /*ec70*/  @P6 BRA `(.L_x_543) ;  /* 0x00000000000c6947 */ /* 0x000fea0003800000 */
[----:B------:R-:W0:Y:S02]  /*ec80*/  LDG.E.U8 R16, desc[UR36][R156.64+0xf8] ;  /* 0x0000f8249c107981 */ /* 0x000e24000c1e1100 */
[----:B0-----:R-:W-:-:S05]  /*ec90*/  PRMT R3, R16, 0x8880, RZ ;  /* 0x0000888010037816 */ /* 0x001fca00000000ff */
[----:B------:R-:W-:-:S07]  /*eca0*/  IMAD R2, R3, R18, RZ ;  /* 0x0000001203027224 */ /* 0x000fce00078e02ff */
.L_x_543:
[----:B------:R-:W-:Y:S05]  /*ecb0*/  BSYNC B1 ;  /* 0x0000000000017941 */ /* 0x000fea0003800000 */
.L_x_542:
[----:B0-----:R-:W-:Y:S01]  /*ecc0*/  @!P6 IMAD R3, R150, R17, R2 ;  /* 0x000000119603e224 */ /* 0x001fe200078e0202 */
[----:B------:R-:W-:Y:S01]  /*ecd0*/  ISETP.LT.OR P0, PT, R0, 0xfa, !P0 ;  /* 0x000000fa0000780c */ /* 0x000fe20004701670 */
[----:B------:R-:W-:Y:S03]  /*ece0*/  BSSY B1, `(.L_x_544) ;  /* 0x0000006000017945 */ /* 0x000fe60003800000 */
[----:B------:R0:W-:Y:S09]  /*ecf0*/  @!P6 STG.E.U8 desc[UR36][R8.64+0xf8], R3 ;  /* 0x0000f8030800e986 */ /* 0x0001f2000c101124 */
[----:B------:R-:W-:Y:S05]  /*ed00*/  @P0 BRA `(.L_x_545) ;  /* 0x00000000000c0947 */ /* 0x000fea0003800000 */
[----:B------:R-:W0:Y:S02]  /*ed10*/  LDG.E.U8 R16, desc[UR36][R156.64+0xf9] ;  /* 0x0000f9249c107981 */ /* 0x000e24000c1e1100 */
[----:B0-----:R-:W-:-:S05]  /*ed20*/  PRMT R3, R16, 0x8880, RZ ;  /* 0x0000888010037816 */ /* 0x001fca00000000ff */
[----:B------:R-:W-:-:S07]  /*ed30*/  IMAD R2, R3, R18, RZ ;  /* 0x0000001203027224 */ /* 0x000fce00078e02ff */
.L_x_545:
[----:B------:R-:W-:Y:S05]  /*ed40*/  BSYNC B1 ;  /* 0x0000000000017941 */ /* 0x000fea0003800000 */
.L_x_544:
[----:B------:R-:W-:Y:S01]  /*ed50*/  IMAD R151, R151, R17, R2 ;  /* 0x0000001197977224 */ /* 0x000fe200078e0202 */
[----:B------:R-:W-:Y:S06]  /*ed60*/  @P0 BRA `(.L_x_546) ;  /* 0x0000003800180947 */ /* 0x000fec0003800000 */
[----:B------:R0:W-:Y:S01]  /*ed70*/  STG.E.U8 desc[UR36][R8.64+0xf9], R151 ;  /* 0x0000f99708007986 */ /* 0x0001e2000c101124 */
[----:B------:R-:W-:Y:S05]  /*ed80*/  BRA `(.L_x_546) ;  /* 0x0000003800107947 */ /* 0x000fea0003800000 */
.L_x_33:
[----:B------:R-:W2:Y:S04]  /*ed90*/  LDL.LU R2, [R1] ;  /* 0x0000000001027983 */ /* 0x000ea80000300800 */
[----:B------:R-:W3:Y:S04]  /*eda0*/  LDL.LU R3, [R1+0xc] ;  /* 0x00000c0001037983 */ /* 0x000ee80000300800 */
[----:B------:R-:W4:Y:S04]  /*edb0*/  LDL.LU R12, [R1+0x14] ;  /* 0x00001400010c7983 */ /* 0x000f280000300800 */
[----:B------:R-:W5:Y:S04]  /*edc0*/  LDL.LU R13, [R1+0x98] ;  /* 0x00009800010d7983 */ /* 0x000f680000300800 */
        /* <DEDUP_REMOVED lines=61> */
[----:B------:R-:W5:Y:S01]  /*f1a0*/  LDL.LU R178, [R1+0x194] ;  /* 0x0001940001b27983 */ /* 0x000f620000300800 */
[----:B------:R-:W-:-:S03]  /*f1b0*/  ISETP.GE.AND P0, PT, R154, 0x1, PT ;  /* 0x000000019a00780c */ /* 0x000fc60003f06270 */
[----:B------:R-:W5:Y:S04]  /*f1c0*/  LDL.LU R177, [R1+0x198] ;  /* 0x0001980001b17983 */ /* 0x000f680000300800 */
[----:B------:R-:W5:Y:S04]  /*f1d0*/  LDL.LU R176, [R1+0x19c] ;  /* 0x00019c0001b07983 */ /* 0x000f680000300800 */
[----:B------:R-:W5:Y:S04]  /*f1e0*/  LDL.LU R175, [R1+0x1a0] ;  /* 0x0001a00001af7983 */ /* 0x000f680000300800 */
[----:B------:R-:W5:Y:S01]  /*f1f0*/  LDL.LU R174, [R1+0x1a4] ;  /* 0x0001a40001ae7983 */ /* 0x000f620000300800 */
[----:B------:R-:W-:-:S03]  /*f200*/  ISETP.LT.OR P1, PT, R0, 0x1, !P0 ;  /* 0x000000010000780c */ /* 0x000fc60004721670 */
        /* <DEDUP_REMOVED lines=13> */
[----:B--2---:R-:W-:-:S03]  /*f2e0*/  @!P1 IMAD R2, R2, R17, RZ ;  /* 0x0000001102029224 */ /* 0x004fc600078e02ff */
        /* <DEDUP_REMOVED lines=9> */
[----:B------:R0:W-:Y:S04]  /*f380*/  @!P1 STG.E.U8 desc[UR36][R4.64], R2 ;  /* 0x0000000204009986 */ /* 0x0001e8000c101124 */
[----:B0-----:R-:W3:Y:S01]  /*f390*/  LDL.LU R2, [R1+0x4] ;  /* 0x0000040001027983 */ /* 0x001ee20000300800 */
[----:B------:R-:W-:-:S02]  /*f3a0*/  ISETP.LT.OR P1, PT, R0, 0x2, !P0 ;  /* 0x000000020000780c */ /* 0x000fc40004721670 */
[----:B------:R-:W-:-:S11]  /*f3b0*/  ISETP.GE.AND P2, PT, R154, 0x9, PT ;  /* 0x000000099a00780c */ /* 0x000fd60003f46270 */
[----:B---3--:R-:W-:-:S05]  /*f3c0*/  @!P1 IMAD R2, R2, R17, RZ ;  /* 0x0000001102029224 */ /* 0x008fca00078e02ff */
[----:B------:R0:W-:Y:S04]  /*f3d0*/  @!P1 STG.E.U8 desc[UR36][R4.64+0x1], R2 ;  /* 0x0000010204009986 */ /* 0x0001e8000c101124 */
[----:B0-----:R-:W3:Y:S01]  /*f3e0*/  LDL.LU R2, [R1+0x8] ;  /* 0x0000080001027983 */ /* 0x001ee20000300800 */
[C---:B------:R-:W-:Y:S02]  /*f3f0*/  ISETP.LT.OR P1, PT, R0.reuse, 0x1, !P2 ;  /* 0x000000010000780c */ /* 0x040fe40005721670 */
[C---:B------:R-:W-:Y:S02]  /*f400*/  ISETP.LT.OR P3, PT, R0.reuse, 0x2, !P2 ;  /* 0x000000020000780c */ /* 0x040fe40005761670 */
[----:B------:R-:W-:-:S09]  /*f410*/  ISETP.LT.OR P4, PT, R0, 0x9, !P0 ;  /* 0x000000090000780c */ /* 0x000fd20004781670 */
[----:B---3--:R-:W-:-:S05]  /*f420*/  @!P1 IMAD R2, R2, R17, RZ ;  /* 0x0000001102029224 */ /* 0x008fca00078e02ff */
[----:B------:R0:W-:Y:S04]  /*f430*/  @!P1 STG.E.U8 desc[UR36][R10.64], R2 ;  /* 0x000000020a009986 */ /* 0x0001e8000c101124 */
[----:B0-----:R-:W3:Y:S01]  /*f440*/  LDL.LU R2, [R1+0x10] ;  /* 0x0000100001027983 */ /* 0x001ee20000300800 */
[----:B------:R-:W-:Y:S01]  /*f450*/  @!P3 IMAD R3, R3, R17, RZ ;  /* 0x000000110303b224 */ /* 0x000fe200078e02ff */
[C---:B------:R-:W-:Y:S02]  /*f460*/  ISETP.LT.OR P1, PT, R0.reuse, 0xa, !P0 ;  /* 0x0000000a0000780c */ /* 0x040fe40004721670 */
[C---:B------:R-:W-:Y:S02]  /*f470*/  ISETP.LT.OR P5, PT, R0.reuse, 0x9, !P2 ;  /* 0x000000090000780c */ /* 0x040fe400057a1670 */
[----:B------:R0:W-:Y:S01]  /*f480*/  @!P3 STG.E.U8 desc[UR36][R10.64+0x1], R3 ;  /* 0x000001030a00b986 */ /* 0x0001e2000c101124 */
[----:B------:R-:W-:-:S03]  /*f490*/  ISETP.LT.OR P6, PT, R0, 0xa, !P2 ;  /* 0x0000000a0000780c */ /* 0x000fc600057c1670 */
[----:B0-----:R-:W5:Y:S01]  /*f4a0*/  LDL.LU R3, [R1+0x18] ;  /* 0x0000180001037983 */ /* 0x001f620000300800 */
[----:B---3--:R-:W-:-:S05]  /*f4b0*/  @!P4 IMAD R2, R2, R17, RZ ;  /* 0x000000110202c224 */ /* 0x008fca00078e02ff */
[----:B------:R0:W-:Y:S04]  /*f4c0*/  @!P4 STG.E.U8 desc[UR36][R4.64+0x8], R2 ;  /* 0x000008020400c986 */ /* 0x0001e8000c101124 */
[----:B0-----:R-:W3:Y:S01]  /*f4d0*/  LDL.LU R2, [R1+0x1c] ;  /* 0x00001c0001027983 */ /* 0x001ee20000300800 */
[-C--:B----4-:R-:W-:Y:S02]  /*f4e0*/  @!P1 IMAD R12, R12, R17.reuse, RZ ;  /* 0x000000110c0c9224 */ /* 0x090fe400078e02ff */
[----:B-----5:R-:W-:-:S03]  /*f4f0*/  @!P5 IMAD R3, R3, R17, RZ ;  /* 0x000000110303d224 */ /* 0x020fc600078e02ff */
[----:B------:R0:W-:Y:S04]  /*f500*/  @!P1 STG.E.U8 desc[UR36][R4.64+0x9], R12 ;  /* 0x0000090c04009986 */ /* 0x0001e8000c101124 */
[----:B------:R1:W-:Y:S04]  /*f510*/  @!P5 STG.E.U8 desc[UR36][R10.64+0x8], R3 ;  /* 0x000008030a00d986 */ /* 0x0003e8000c101124 */
[----:B0-----:R-:W4:Y:S04]  /*f520*/  LDL.LU R12, [R1+0x28] ;  /* 0x00002800010c7983 */ /* 0x001f280000300800 */
[----:B-1----:R-:W5:Y:S01]  /*f530*/  LDL.LU R3, [R1+0x20] ;  /* 0x0000200001037983 */ /* 0x002f620000300800 */
[----:B---3--:R-:W-:-:S05]  /*f540*/  @!P6 IMAD R2, R2, R17, RZ ;  /* 0x000000110202e224 */ /* 0x008fca00078e02ff */
[----:B------:R0:W-:Y:S04]  /*f550*/  @!P6 STG.E.U8 desc[UR36][R10.64+0x9], R2 ;  /* 0x000009020a00e986 */ /* 0x0001e8000c101124 */
[----:B0-----:R-:W3:Y:S01]  /*f560*/  LDL.LU R2, [R1+0x24] ;  /* 0x0000240001027983 */ /* 0x001ee20000300800 */
[C---:B------:R-:W-:Y:S02]  /*f570*/  ISETP.LT.OR P3, PT, R0.reuse, 0x11, !P0 ;  /* 0x000000110000780c */ /* 0x040fe40004761670 */
[----:B------:R-:W-:-:S11]  /*f580*/  ISETP.LT.OR P4, PT, R0, 0x12, !P0 ;  /* 0x000000120000780c */ /* 0x000fd60004781670 */
[----:B-----5:R-:W-:-:S05]  /*f590*/  @!P3 IMAD R3, R3, R17, RZ ;  /* 0x000000110303b224 */ /* 0x020fca00078e02ff */
[----:B------:R0:W-:Y:S04]  /*f5a0*/  @!P3 STG.E.U8 desc[UR36][R4.64+0x10], R3 ;  /* 0x000010030400b986 */ /* 0x0001e8000c101124 */
[----:B0-----:R-:W5:Y:S01]  /*f5b0*/  LDL.LU R3, [R1+0x2c] ;  /* 0x00002c0001037983 */ /* 0x001f620000300800 */
[----:B---3--:R-:W-:-:S05]  /*f5c0*/  @!P4 IMAD R2, R2, R17, RZ ;  /* 0x000000110202c224 */ /* 0x008fca00078e02ff */
[----:B------:R0:W-:Y:S04]  /*f5d0*/  @!P4 STG.E.U8 desc[UR36][R4.64+0x11], R2 ;  /* 0x000011020400c986 */ /* 0x0001e8000c101124 */
[----:B0-----:R-:W3:Y:S01]  /*f5e0*/  LDL.LU R2, [R1+0x30] ;  /* 0x0000300001027983 */ /* 0x001ee20000300800 */
[C---:B------:R-:W-:Y:S02]  /*f5f0*/  ISETP.LT.OR P1, PT, R0.reuse, 0x11, !P2 ;  /* 0x000000110000780c */ /* 0x040fe40005721670 */
[C---:B------:R-:W-:Y:S02]  /*f600*/  ISETP.LT.OR P5, PT, R0.reuse, 0x12, !P2 ;  /* 0x000000120000780c */ /* 0x040fe400057a1670 */
[----:B------:R-:W-:-:S09]  /*f610*/  ISETP.LT.OR P6, PT, R0, 0x19, !P0 ;  /* 0x000000190000780c */ /* 0x000fd200047c1670 */
        /* <DEDUP_REMOVED lines=43> */
[----:B-----5:R-:W-:-:S05]  /*f8d0*/  @!P6 IMAD R3, R3, R17, RZ ;  /* 0x000000110303e224 */ /* 0x020fca00078e02ff */
[----:B------:R0:W-:Y:S04]  /*f8e0*/  @!P6 STG.E.U8 desc[UR36][R4.64+0x29], R3 ;  /* 0x000029030400e986 */ /* 0x0001e8000c101124 */
[----:B0-----:R-:W5:Y:S01]  /*f8f0*/  LDL.LU R3, [R1+0x5c] ;  /* 0x00005c0001037983 */ /* 0x001f620000300800 */
        /* <DEDUP_REMOVED lines=48> */
[----:B------:R-:W-:-:S13]  /*fc00*/  ISETP.LT.OR P5, PT, R0, 0x42, !P2 ;  /* 0x000000420000780c */ /* 0x000fda00057a1670 */
[----:B----4-:R-:W-:-:S05]  /*fc10*/  @!P5 IMAD R12, R12, R17, RZ ;  /* 0x000000110c0cd224 */ /* 0x010fca00078e02ff */
[----:B------:R-:W-:Y:S01]  /*fc20*/  @!P5 STG.E.U8 desc[UR36][R10.64+0x41], R12 ;  /* 0x0000410c0a00d986 */ /* 0x000fe2000c101124 */
[----:B---3--:R-:W-:-:S05]  /*fc30*/  @!P4 IMAD R2, R2, R17, RZ ;  /* 0x000000110202c224 */ /* 0x008fca00078e02ff */
[----:B------:R0:W-:Y:S04]  /*fc40*/  @!P4 STG.E.U8 desc[UR36][R10.64+0x40], R2 ;  /* 0x000040020a00c986 */ /* 0x0001e8000c101124 */
[----:B0-----:R-:W3:Y:S04]  /*fc50*/  LDL.LU R2, [R1+0x90] ;  /* 0x0000900001027983 */ /* 0x001ee80000300800 */
[----:B------:R-:W4:Y:S01]  /*fc60*/  LDL.LU R12, [R1+0xac] ;  /* 0x0000ac00010c7983 */ /* 0x000f220000300800 */
[C---:B------:R-:W-:Y:S02]  /*fc70*/  ISETP.LT.OR P6, PT, R0.reuse, 0x49, !P0 ;  /* 0x000000490000780c */ /* 0x040fe400047c1670 */
[----:B------:R-:W-:-:S02]  /*fc80*/  ISETP.LT.OR P1, PT, R0, 0x4a, !P0 ;  /* 0x0000004a0000780c */ /* 0x000fc40004721670 */
[C---:B------:R-:W-:Y:S02]  /*fc90*/  ISETP.LT.OR P3, PT, R0.reuse, 0x49, !P2 ;  /* 0x000000490000780c */ /* 0x040fe40005761670 */
[C---:B------:R-:W-:Y:S02]  /*fca0*/  ISETP.LT.OR P4, PT, R0.reuse, 0x4a, !P2 ;  /* 0x0000004a0000780c */ /* 0x040fe40005781670 */
[----:B------:R-:W-:-:S07]  /*fcb0*/  ISETP.LT.OR P5, PT, R0, 0x51, !P0 ;  /* 0x000000510000780c */ /* 0x000fce00047a1670 */
[----:B-----5:R-:W-:-:S05]  /*fcc0*/  @!P1 IMAD R3, R3, R17, RZ ;  /* 0x0000001103039224 */ /* 0x020fca00078e02ff */
[----:B------:R4:W-:Y:S01]  /*fcd0*/  @!P1 STG.E.U8 desc[UR36][R4.64+0x49], R3 ;  /* 0x0000490304009986 */ /* 0x0009e2000c101124 */
[----:B------:R-:W-:Y:S01]  /*fce0*/  ISETP.LT.OR P1, PT, R0, 0x51, !P2 ;  /* 0x000000510000780c */ /* 0x000fe20005721670 */
[-C--:B------:R-:W-:Y:S02]  /*fcf0*/  @!P3 IMAD R13, R13, R17.reuse, RZ ;  /* 0x000000110d0db224 */ /* 0x080fe400078e02ff */
[-C--:B------:R-:W-:Y:S02]  /*fd00*/  @!P4 IMAD R15, R15, R17.reuse, RZ ;  /* 0x000000110f0fc224 */ /* 0x080fe400078e02ff */
[----:B------:R-:W-:-:S08]  /*fd10*/  @!P5 IMAD R21, R21, R17, RZ ;  /* 0x000000111515d224 */ /* 0x000fd000078e02ff */
[-C--:B------:R-:W-:Y:S02]  /*fd20*/  @!P1 IMAD R153, R153, R17.reuse, RZ ;  /* 0x0000001199999224 */ /* 0x080fe400078e02ff */
[----:B---3--:R-:W-:-:S05]  /*fd30*/  @!P6 IMAD R2, R2, R17, RZ ;  /* 0x000000110202e224 */ /* 0x008fca00078e02ff */
[----:B------:R-:W-:Y:S01]  /*fd40*/  @!P6 STG.E.U8 desc[UR36][R4.64+0x48], R2 ;  /* 0x000048020400e986 */ /* 0x000fe2000c101124 */
[----:B------:R-:W-:-:S03]  /*fd50*/  ISETP.LT.OR P6, PT, R0, 0x52, !P0 ;  /* 0x000000520000780c */ /* 0x000fc600047c1670 */
[----:B------:R0:W-:Y:S01]  /*fd60*/  @!P3 STG.E.U8 desc[UR36][R10.64+0x48], R13 ;  /* 0x0000480d0a00b986 */ /* 0x0001e2000c101124 */
[----:B------:R-:W-:-:S03]  /*fd70*/  ISETP.LT.OR P3, PT, R0, 0x52, !P2 ;  /* 0x000000520000780c */ /* 0x000fc60005761670 */
[----:B------:R1:W-:Y:S01]  /*fd80*/  @!P4 STG.E.U8 desc[UR36][R10.64+0x49], R15 ;  /* 0x0000490f0a00c986 */ /* 0x0003e2000c101124 */
[----:B------:R-:W-:-:S05]  /*fd90*/  ISETP.LT.OR P4, PT, R0, 0x59, !P0 ;  /* 0x000000590000780c */ /* 0x000fca0004781670 */
[----:B------:R-:W-:Y:S01]  /*fda0*/  @!P6 IMAD R23, R23, R17, RZ ;  /* 0x000000111717e224 */ /* 0x000fe200078e02ff */
[----:B------:R3:W-:Y:S01]  /*fdb0*/  @!P5 STG.E.U8 desc[UR36][R4.64+0x50], R21 ;  /* 0x000050150400d986 */ /* 0x0007e2000c101124 */
[----:B------:R-:W-:-:S03]  /*fdc0*/  ISETP.LT.OR P5, PT, R0, 0x5a, !P0 ;  /* 0x0000005a0000780c */ /* 0x000fc600047a1670 */
[----:B------:R5:W-:Y:S01]  /*fdd0*/  @!P6 STG.E.U8 desc[UR36][R4.64+0x51], R23 ;  /* 0x000051170400e986 */ /* 0x000be2000c101124 */
[----:B------:R-:W-:-:S03]  /*fde0*/  ISETP.LT.OR P6, PT, R0, 0x59, !P2 ;  /* 0x000000590000780c */ /* 0x000fc600057c1670 */
[----:B------:R-:W-:Y:S01]  /*fdf0*/  @!P1 STG.E.U8 desc[UR36][R10.64+0x50], R153 ;  /* 0x000050990a009986 */ /* 0x000fe2000c101124 */
[----:B------:R-:W-:Y:S01]  /*fe00*/  ISETP.LT.OR P1, PT, R0, 0x5a, !P2 ;  /* 0x0000005a0000780c */ /* 0x000fe20005721670 */
[-C--:B----4-:R-:W-:Y:S02]  /*fe10*/  @!P3 IMAD R3, R12, R17.reuse, RZ ;  /* 0x000000110c03b224 */ /* 0x090fe400078e02ff */
[-C--:B0-----:R-:W-:Y:S02]  /*fe20*/  @!P4 IMAD R13, R235, R17.reuse, RZ ;  /* 0x00000011eb0dc224 */ /* 0x081fe400078e02ff */
[-C--:B-1----:R-:W-:Y:S01]  /*fe30*/  @!P5 IMAD R15, R234, R17.reuse, RZ ;  /* 0x00000011ea0fd224 */ /* 0x082fe200078e02ff */
[----:B------:R0:W-:Y:S03]  /*fe40*/  @!P3 STG.E.U8 desc[UR36][R10.64+0x51], R3 ;  /* 0x000051030a00b986 */ /* 0x0001e6000c101124 */
[----:B---3--:R-:W-:Y:S01]  /*fe50*/  @!P6 IMAD R21, R233, R17, RZ ;  /* 0x00000011e915e224 */ /* 0x008fe200078e02ff */
[----:B------:R1:W-:Y:S01]  /*fe60*/  @!P4 STG.E.U8 desc[UR36][R4.64+0x58], R13 ;  /* 0x0000580d0400c986 */ /* 0x0003e2000c101124 */
[----:B------:R-:W-:-:S02]  /*fe70*/  ISETP.LT.OR P3, PT, R0, 0x61, !P0 ;  /* 0x000000610000780c */ /* 0x000fc40004761670 */
[----:B-----5:R-:W-:Y:S01]  /*fe80*/  @!P1 IMAD R23, R232, R17, RZ ;  /* 0x00000011e8179224 */ /* 0x020fe200078e02ff */
[C---:B------:R-:W-:Y:S01]  /*fe90*/  ISETP.LT.OR P4, PT, R0.reuse, 0x62, !P0 ;  /* 0x000000620000780c */ /* 0x040fe20004781670 */
[----:B------:R3:W-:Y:S01]  /*fea0*/  @!P5 STG.E.U8 desc[UR36][R4.64+0x59], R15 ;  /* 0x0000590f0400d986 */ /* 0x0007e2000c101124 */
[----:B------:R-:W-:-:S03]  /*feb0*/  ISETP.LT.OR P5, PT, R0, 0x61, !P2 ;  /* 0x000000610000780c */ /* 0x000fc600057a1670 */
[----:B------:R4:W-:Y:S01]  /*fec0*/  @!P6 STG.E.U8 desc[UR36][R10.64+0x58], R21 ;  /* 0x000058150a00e986 */ /* 0x0009e2000c101124 */
[----:B------:R-:W-:-:S03]  /*fed0*/  ISETP.LT.OR P6, PT, R0, 0x62, !P2 ;  /* 0x000000620000780c */ /* 0x000fc600057c1670 */
[----:B------:R-:W-:Y:S01]  /*fee0*/  @!P1 STG.E.U8 desc[UR36][R10.64+0x59], R23 ;  /* 0x000059170a009986 */ /* 0x000fe2000c101124 */
[----:B------:R-:W-:Y:S01]  /*fef0*/  ISETP.LT.OR P1, PT, R0, 0x69, !P0 ;  /* 0x000000690000780c */ /* 0x000fe20004721670 */
[-C--:B0-----:R-:W-:Y:S02]  /*ff00*/  @!P3 IMAD R3, R231, R17.reuse, RZ ;  /* 0x00000011e703b224 */ /* 0x081fe400078e02ff */
[-C--:B-1----:R-:W-:Y:S02]  /*ff10*/  @!P4 IMAD R13, R230, R17.reuse, RZ ;  /* 0x00000011e60dc224 */ /* 0x082fe400078e02ff */
[-C--:B---3--:R-:W-:Y:S01]  /*ff20*/  @!P5 IMAD R15, R229, R17.reuse, RZ ;  /* 0x00000011e50fd224 */ /* 0x088fe200078e02ff */
[----:B------:R0:W-:Y:S03]  /*ff30*/  @!P3 STG.E.U8 desc[UR36][R4.64+0x60], R3 ;  /* 0x000060030400b986 */ /* 0x0001e6000c101124 */
[----:B----4-:R-:W-:Y:S01]  /*ff40*/  @!P6 IMAD R21, R228, R17, RZ ;  /* 0x00000011e415e224 */ /* 0x010fe200078e02ff */
[----:B------:R1:W-:Y:S01]  /*ff50*/  @!P4 STG.E.U8 desc[UR36][R4.64+0x61], R13 ;  /* 0x0000610d0400c986 */ /* 0x0003e2000c101124 */
[----:B------:R-:W-:-:S02]  /*ff60*/  ISETP.LT.OR P3, PT, R0, 0x6a, !P0 ;  /* 0x0000006a0000780c */ /* 0x000fc40004761670 */
[----:B------:R-:W-:Y:S01]  /*ff70*/  @!P1 IMAD R153, R227, R17, RZ ;  /* 0x00000011e3999224 */ /* 0x000fe200078e02ff */
        /* <DEDUP_REMOVED lines=131> */
[-C--:B----4-:R-:W-:Y:S01]  /*107b0*/  @!P6 IMAD R21, R183, R17.reuse, RZ ;  /* 0x00000011b715e224 */ /* 0x090fe200078e02ff */
[----:B------:R1:W-:Y:S03]  /*107c0*/  @!P4 STG.E.U8 desc[UR36][R10.64+0xb8], R13 ;  /* 0x0000b80d0a00c986 */ /* 0x0003e6000c101124 */
[----:B------:R-:W-:Y:S01]  /*107d0*/  @!P1 IMAD R23, R182, R17, RZ ;  /* 0x00000011b6179224 */ /* 0x000fe200078e02ff */
[C---:B------:R-:W-:Y:S01]  /*107e0*/  ISETP.LT.OR P3, PT, R0.reuse, 0xc1, !P2 ;  /* 0x000000c10000780c */ /* 0x040fe20005761670 */
[----:B------:R3:W-:Y:S01]  /*107f0*/  @!P5 STG.E.U8 desc[UR36][R10.64+0xb9], R15 ;  /* 0x0000b90f0a00d986 */ /* 0x0007e2000c101124 */
[----:B------:R-:W-:-:S02]  /*10800*/  ISETP.LT.OR P4, PT, R0, 0xc2, !P2 ;  /* 0x000000c20000780c */ /* 0x000fc40005781670 */
[C---:B------:R-:W-:Y:S01]  /*10810*/  ISETP.LT.OR P5, PT, R0.reuse, 0xc9, !P0 ;  /* 0x000000c90000780c */ /* 0x040fe200047a1670 */
[----:B------:R4:W-:Y:S01]  /*10820*/  @!P6 STG.E.U8 desc[UR36][R4.64+0xc0], R21 ;  /* 0x0000c0150400e986 */ /* 0x0009e2000c101124 */
[----:B------:R-:W-:-:S03]  /*10830*/  ISETP.LT.OR P6, PT, R0, 0xca, !P0 ;  /* 0x000000ca0000780c */ /* 0x000fc600047c1670 */
[----:B------:R-:W-:Y:S01]  /*10840*/  @!P1 STG.E.U8 desc[UR36][R4.64+0xc1], R23 ;  /* 0x0000c11704009986 */ /* 0x000fe2000c101124 */
[----:B------:R-:W-:-:S03]  /*10850*/  ISETP.LT.OR P1, PT, R0, 0xc9, !P2 ;  /* 0x000000c90000780c */ /* 0x000fc60005721670 */
[-C--:B0-----:R-:W-:Y:S02]  /*10860*/  @!P3 IMAD R3, R181, R17.reuse, RZ ;  /* 0x00000011b503b224 */ /* 0x081fe400078e02ff */
[-C--:B-1----:R-:W-:Y:S02]  /*10870*/  @!P4 IMAD R13, R180, R17.reuse, RZ ;  /* 0x00000011b40dc224 */ /* 0x082fe400078e02ff */
[-C--:B---3--:R-:W-:Y:S02]  /*10880*/  @!P5 IMAD R15, R179, R17.reuse, RZ ;  /* 0x00000011b30fd224 */ /* 0x088fe400078e02ff */
[-C--:B----4-:R-:W-:Y:S01]  /*10890*/  @!P6 IMAD R21, R178, R17.reuse, RZ ;  /* 0x00000011b215e224 */ /* 0x090fe200078e02ff */
[----:B------:R0:W-:Y:S03]  /*108a0*/  @!P3 STG.E.U8 desc[UR36][R10.64+0xc0], R3 ;  /* 0x0000c0030a00b986 */ /* 0x0001e6000c101124 */
[----:B------:R-:W-:Y:S01]  /*108b0*/  @!P1 IMAD R153, R177, R17, RZ ;  /* 0x00000011b1999224 */ /* 0x000fe200078e02ff */
[----:B------:R1:W-:Y:S01]  /*108c0*/  @!P4 STG.E.U8 desc[UR36][R10.64+0xc1], R13 ;  /* 0x0000c10d0a00c986 */ /* 0x0003e2000c101124 */
[----:B------:R-:W-:-:S02]  /*108d0*/  ISETP.LT.OR P3, PT, R0, 0xca, !P2 ;  /* 0x000000ca0000780c */ /* 0x000fc40005761670 */
        /* <DEDUP_REMOVED lines=33> */
[----:B------:R4:W-:Y:S04]  /*10af0*/  @!P6 STG.E.U8 desc[UR36][R10.64+0xd9], R21 ;  /* 0x0000d9150a00e986 */ /* 0x0009e8000c101124 */
[----:B------:R-:W-:Y:S01]  /*10b00*/  @!P1 STG.E.U8 desc[UR36][R4.64+0xe0], R153 ;  /* 0x0000e09904009986 */ /* 0x000fe2000c101124 */
[C---:B------:R-:W-:Y:S02]  /*10b10*/  ISETP.LT.OR P1, PT, R0.reuse, 0xea, !P0 ;  /* 0x000000ea0000780c */ /* 0x040fe40004721670 */
[----:B------:R-:W-:Y:S01]  /*10b20*/  ISETP.LT.OR P6, PT, R0, 0xe9, !P0 ;  /* 0x000000e90000780c */ /* 0x000fe200047c1670 */
[-C--:B0-----:R-:W-:Y:S02]  /*10b30*/  @!P3 IMAD R3, R166, R17.reuse, RZ ;  /* 0x00000011a603b224 */ /* 0x081fe400078e02ff */
[----:B-1----:R-:W-:-:S02]  /*10b40*/  @!P4 IMAD R13, R165, R17, RZ ;  /* 0x00000011a50dc224 */ /* 0x002fc400078e02ff */
[----:B---3--:R-:W-:Y:S01]  /*10b50*/  @!P5 IMAD R15, R164, R17, RZ ;  /* 0x00000011a40fd224 */ /* 0x008fe200078e02ff */
[----:B------:R0:W-:Y:S01]  /*10b60*/  @!P3 STG.E.U8 desc[UR36][R4.64+0xe1], R3 ;  /* 0x0000e1030400b986 */ /* 0x0001e2000c101124 */
[----:B------:R-:W-:-:S04]  /*10b70*/  ISETP.LT.OR P3, PT, R0, 0xe9, !P2 ;  /* 0x000000e90000780c */ /* 0x000fc80005761670 */
[-C--:B------:R-:W-:Y:S01]  /*10b80*/  @!P1 IMAD R23, R162, R17.reuse, RZ ;  /* 0x00000011a2179224 */ /* 0x080fe200078e02ff */
[----:B------:R2:W-:Y:S01]  /*10b90*/  @!P4 STG.E.U8 desc[UR36][R10.64+0xe0], R13 ;  /* 0x0000e00d0a00c986 */ /* 0x0005e2000c101124 */
[----:B----4-:R-:W-:Y:S01]  /*10ba0*/  @!P6 IMAD R21, R163, R17, RZ ;  /* 0x00000011a315e224 */ /* 0x010fe200078e02ff */
[C---:B------:R-:W-:Y:S02]  /*10bb0*/  ISETP.LT.OR P4, PT, R0.reuse, 0xea, !P2 ;  /* 0x000000ea0000780c */ /* 0x040fe40005781670 */
[----:B------:R1:W-:Y:S01]  /*10bc0*/  @!P5 STG.E.U8 desc[UR36][R10.64+0xe1], R15 ;  /* 0x0000e10f0a00d986 */ /* 0x0003e2000c101124 */
[----:B------:R-:W-:-:S03]  /*10bd0*/  ISETP.LT.OR P5, PT, R0, 0xf1, !P0 ;  /* 0x000000f10000780c */ /* 0x000fc600047a1670 */
[----:B------:R-:W-:Y:S01]  /*10be0*/  @!P1 STG.E.U8 desc[UR36][R4.64+0xe9], R23 ;  /* 0x0000e91704009986 */ /* 0x000fe2000c101124 */
[----:B------:R-:W-:-:S03]  /*10bf0*/  ISETP.LT.OR P1, PT, R0, 0xf2, !P0 ;  /* 0x000000f20000780c */ /* 0x000fc60004721670 */
[----:B------:R3:W-:Y:S01]  /*10c00*/  @!P6 STG.E.U8 desc[UR36][R4.64+0xe8], R21 ;  /* 0x0000e8150400e986 */ /* 0x0007e2000c101124 */
[----:B------:R-:W-:Y:S01]  /*10c10*/  ISETP.LT.OR P6, PT, R0, 0xf1, !P2 ;  /* 0x000000f10000780c */ /* 0x000fe200057c1670 */
[-C--:B0-----:R-:W-:Y:S02]  /*10c20*/  @!P3 IMAD R3, R161, R17.reuse, RZ ;  /* 0x00000011a103b224 */ /* 0x081fe400078e02ff */
[-C--:B--2---:R-:W-:Y:S02]  /*10c30*/  @!P4 IMAD R13, R160, R17.reuse, RZ ;  /* 0x00000011a00dc224 */ /* 0x084fe400078e02ff */
[-C--:B-1----:R-:W-:Y:S01]  /*10c40*/  @!P5 IMAD R15, R159, R17.reuse, RZ ;  /* 0x000000119f0fd224 */ /* 0x082fe200078e02ff */
[----:B------:R0:W-:Y:S01]  /*10c50*/  @!P3 STG.E.U8 desc[UR36][R10.64+0xe8], R3 ;  /* 0x0000e8030a00b986 */ /* 0x0001e2000c101124 */
[----:B------:R-:W-:Y:S02]  /*10c60*/  ISETP.LT.OR P3, PT, R0, 0xf2, !P2 ;  /* 0x000000f20000780c */ /* 0x000fe40005761670 */
[-C--:B---3--:R-:W-:Y:S01]  /*10c70*/  @!P1 IMAD R21, R158, R17.reuse, RZ ;  /* 0x000000119e159224 */ /* 0x088fe200078e02ff */
[----:B------:R1:W-:Y:S03]  /*10c80*/  @!P4 STG.E.U8 desc[UR36][R10.64+0xe9], R13 ;  /* 0x0000e90d0a00c986 */ /* 0x0003e6000c101124 */
[----:B------:R-:W-:Y:S01]  /*10c90*/  @!P6 IMAD R23, R157, R17, RZ ;  /* 0x000000119d17e224 */ /* 0x000fe200078e02ff */
[C---:B------:R-:W-:Y:S01]  /*10ca0*/  ISETP.LT.OR P4, PT, R0.reuse, 0xf9, !P0 ;  /* 0x000000f90000780c */ /* 0x040fe20004781670 */
[----:B------:R-:W-:Y:S01]  /*10cb0*/  @!P1 STG.E.U8 desc[UR36][R4.64+0xf1], R21 ;  /* 0x0000f11504009986 */ /* 0x000fe2000c101124 */
[----:B------:R-:W-:-:S02]  /*10cc0*/  ISETP.LT.OR P0, PT, R0, 0xfa, !P0 ;  /* 0x000000fa0000780c */ /* 0x000fc40004701670 */
[----:B------:R-:W-:Y:S01]  /*10cd0*/  ISETP.GE.AND P1, PT, R154, 0x81, PT ;  /* 0x000000819a00780c */ /* 0x000fe20003f26270 */
[----:B------:R2:W-:Y:S01]  /*10ce0*/  @!P5 STG.E.U8 desc[UR36][R4.64+0xf0], R15 ;  /* 0x0000f00f0400d986 */ /* 0x0005e2000c101124 */
[C---:B------:R-:W-:Y:S02]  /*10cf0*/  ISETP.LT.OR P5, PT, R0.reuse, 0xf9, !P2 ;  /* 0x000000f90000780c */ /* 0x040fe400057a1670 */
[C---:B------:R-:W-:Y:S01]  /*10d00*/  ISETP.LT.OR P2, PT, R0.reuse, 0xfa, !P2 ;  /* 0x000000fa0000780c */ /* 0x040fe20005741670 */
[----:B------:R3:W-:Y:S01]  /*10d10*/  @!P6 STG.E.U8 desc[UR36][R10.64+0xf0], R23 ;  /* 0x0000f0170a00e986 */ /* 0x0007e2000c101124 */
[----:B------:R-:W-:Y:S01]  /*10d20*/  ISETP.LT.OR P6, PT, R0, 0x1, !P1 ;  /* 0x000000010000780c */ /* 0x000fe20004fc1670 */
[-C--:B0-----:R-:W-:Y:S02]  /*10d30*/  @!P3 IMAD R3, R156, R17.reuse, RZ ;  /* 0x000000119c03b224 */ /* 0x081fe400078e02ff */
[-C--:B-1----:R-:W-:Y:S02]  /*10d40*/  @!P4 IMAD R13, R152, R17.reuse, RZ ;  /* 0x00000011980dc224 */ /* 0x082fe400078e02ff */
[----:B------:R-:W-:Y:S01]  /*10d50*/  @!P0 IMAD R153, R22, R17, RZ ;  /* 0x0000001116998224 */ /* 0x000fe200078e02ff */
[----:B------:R0:W-:Y:S01]  /*10d60*/  @!P3 STG.E.U8 desc[UR36][R10.64+0xf1], R3 ;  /* 0x0000f1030a00b986 */ /* 0x0001e2000c101124 */
[----:B------:R-:W-:-:S02]  /*10d70*/  ISETP.GE.AND P3, PT, R154, 0x89, PT ;  /* 0x000000899a00780c */ /* 0x000fc40003f66270 */
[-C--:B--2---:R-:W-:Y:S02]  /*10d80*/  @!P5 IMAD R15, R20, R17.reuse, RZ ;  /* 0x00000011140fd224 */ /* 0x084fe400078e02ff */
[-C--:B------:R-:W-:Y:S01]  /*10d90*/  @!P2 IMAD R21, R14, R17.reuse, RZ ;  /* 0x000000110e15a224 */ /* 0x080fe200078e02ff */
[----:B------:R-:W-:Y:S01]  /*10da0*/  @!P0 STG.E.U8 desc[UR36][R4.64+0xf9], R153 ;  /* 0x0000f99904008986 */ /* 0x000fe2000c101124 */
[----:B---3--:R-:W-:Y:S01]  /*10db0*/  @!P6 IMAD R23, R24, R17, RZ ;  /* 0x000000111817e224 */ /* 0x008fe200078e02ff */
[C---:B------:R-:W-:Y:S02]  /*10dc0*/  ISETP.LT.OR P0, PT, R0.reuse, 0x2, !P1 ;  /* 0x000000020000780c */ /* 0x040fe40004f01670 */
[----:B------:R1:W-:Y:S01]  /*10dd0*/  @!P4 STG.E.U8 desc[UR36][R4.64+0xf8], R13 ;  /* 0x0000f80d0400c986 */ /* 0x0003e2000c101124 */
[----:B------:R-:W-:-:S03]  /*10de0*/  ISETP.LT.OR P4, PT, R0, 0x1, !P3 ;  /* 0x000000010000780c */ /* 0x000fc60005f81670 */
[----:B------:R-:W-:Y:S01]  /*10df0*/  @!P5 STG.E.U8 desc[UR36][R10.64+0xf8], R15 ;  /* 0x0000f80f0a00d986 */ /* 0x000fe2000c101124 */
[----:B------:R-:W-:-:S03]  /*10e00*/  ISETP.LT.OR P5, PT, R0, 0x2, !P3 ;  /* 0x000000020000780c */ /* 0x000fc60005fa1670 */
[----:B------:R-:W-:Y:S01]  /*10e10*/  @!P2 STG.E.U8 desc[UR36][R10.64+0xf9], R21 ;  /* 0x0000f9150a00a986 */ /* 0x000fe2000c101124 */
[----:B------:R-:W-:-:S03]  /*10e20*/  ISETP.LT.OR P2, PT, R0, 0x9, !P1 ;  /* 0x000000090000780c */ /* 0x000fc60004f41670 */
[----:B------:R-:W-:Y:S01]  /*10e30*/  @!P6 STG.E.U8 desc[UR36][R6.64], R23 ;  /* 0x000000170600e986 */ /* 0x000fe2000c101124 */
[----:B------:R-:W-:Y:S01]  /*10e40*/  ISETP.LT.OR P6, PT, R0, 0xa, !P1 ;  /* 0x0000000a0000780c */ /* 0x000fe20004fc1670 */
[-C--:B------:R-:W-:Y:S02]  /*10e50*/  @!P0 IMAD R25, R25, R17.reuse, RZ ;  /* 0x0000001119198224 */ /* 0x080fe400078e02ff */
[-C--:B0-----:R-:W-:Y:S02]  /*10e60*/  @!P4 IMAD R3, R26, R17.reuse, RZ ;  /* 0x000000111a03c224 */ /* 0x081fe400078e02ff */
[-C--:B------:R-:W-:Y:S01]  /*10e70*/  @!P5 IMAD R27, R27, R17.reuse, RZ ;  /* 0x000000111b1bd224 */ /* 0x080fe200078e02ff */
[----:B------:R-:W-:Y:S03]  /*10e80*/  @!P0 STG.E.U8 desc[UR36][R6.64+0x1], R25 ;  /* 0x0000011906008986 */ /* 0x000fe6000c101124 */
[----:B-1----:R-:W-:Y:S01]  /*10e90*/  @!P2 IMAD R5, R28, R17, RZ ;  /* 0x000000111c05a224 */ /* 0x002fe200078e02ff */
[----:B------:R0:W-:Y:S01]  /*10ea0*/  @!P4 STG.E.U8 desc[UR36][R8.64], R3 ;  /* 0x000000030800c986 */ /* 0x0001e2000c101124 */
[----:B------:R-:W-:-:S02]  /*10eb0*/  ISETP.LT.OR P0, PT, R0, 0xa, !P3 ;  /* 0x0000000a0000780c */ /* 0x000fc40005f01670 */
[----:B------:R-:W-:Y:S01]  /*10ec0*/  @!P6 IMAD R29, R29, R17, RZ ;  /* 0x000000111d1de224 */ /* 0x000fe200078e02ff */
[C---:B------:R-:W-:Y:S01]  /*10ed0*/  ISETP.LT.OR P4, PT, R0.reuse, 0x9, !P3 ;  /* 0x000000090000780c */ /* 0x040fe20005f81670 */
[----:B------:R-:W-:Y:S01]  /*10ee0*/  @!P5 STG.E.U8 desc[UR36][R8.64+0x1], R27 ;  /* 0x0000011b0800d986 */ /* 0x000fe2000c101124 */
[----:B------:R-:W-:-:S03]  /*10ef0*/  ISETP.LT.OR P5, PT, R0, 0x11, !P1 ;  /* 0x000000110000780c */ /* 0x000fc60004fa1670 */
[----:B------:R1:W-:Y:S01]  /*10f00*/  @!P2 STG.E.U8 desc[UR36][R6.64+0x8], R5 ;  /* 0x000008050600a986 */ /* 0x0003e2000c101124 */
[----:B------:R-:W-:-:S03]  /*10f10*/  ISETP.LT.OR P2, PT, R0, 0x12, !P1 ;  /* 0x000000120000780c */ /* 0x000fc60004f41670 */
[----:B------:R-:W-:Y:S01]  /*10f20*/  @!P6 STG.E.U8 desc[UR36][R6.64+0x9], R29 ;  /* 0x0000091d0600e986 */ /* 0x000fe2000c101124 */
[----:B------:R-:W-:Y:S01]  /*10f30*/  ISETP.LT.OR P6, PT, R0, 0x11, !P3 ;  /* 0x000000110000780c */ /* 0x000fe20005fc1670 */
[-C--:B------:R-:W-:Y:S02]  /*10f40*/  @!P0 IMAD R31, R31, R17.reuse, RZ ;  /* 0x000000111f1f8224 */ /* 0x080fe400078e02ff */
[-C--:B0-----:R-:W-:Y:S02]  /*10f50*/  @!P4 IMAD R3, R30, R17.reuse, RZ ;  /* 0x000000111e03c224 */ /* 0x081fe400078e02ff */
[-C--:B------:R-:W-:Y:S01]  /*10f60*/  @!P5 IMAD R11, R32, R17.reuse, RZ ;  /* 0x00000011200bd224 */ /* 0x080fe200078e02ff */
[----:B------:R-:W-:Y:S03]  /*10f70*/  @!P0 STG.E.U8 desc[UR36][R8.64+0x9], R31 ;  /* 0x0000091f08008986 */ /* 0x000fe6000c101124 */
[----:B------:R-:W-:Y:S01]  /*10f80*/  @!P2 IMAD R33, R33, R17, RZ ;  /* 0x000000112121a224 */ /* 0x000fe200078e02ff */
[----:B------:R0:W-:Y:S01]  /*10f90*/  @!P4 STG.E.U8 desc[UR36][R8.64+0x8], R3 ;  /* 0x000008030800c986 */ /* 0x0001e2000c101124 */
[----:B------:R-:W-:-:S02]  /*10fa0*/  ISETP.LT.OR P0, PT, R0, 0x12, !P3 ;  /* 0x000000120000780c */ /* 0x000fc40005f01670 */
[----:B-1----:R-:W-:Y:S01]  /*10fb0*/  @!P6 IMAD R5, R34, R17, RZ ;  /* 0x000000112205e224 */ /* 0x002fe200078e02ff */
[C---:B------:R-:W-:Y:S01]  /*10fc0*/  ISETP.LT.OR P4, PT, R0.reuse, 0x19, !P1 ;  /* 0x000000190000780c */ /* 0x040fe20004f81670 */
[----:B------:R-:W-:Y:S01]  /*10fd0*/  @!P5 STG.E.U8 desc[UR36][R6.64+0x10], R11 ;  /* 0x0000100b0600d986 */ /* 0x000fe2000c101124 */
[----:B------:R-:W-:-:S03]  /*10fe0*/  ISETP.LT.OR P5, PT, R0, 0x1a, !P1 ;  /* 0x0000001a0000780c */ /* 0x000fc60004fa1670 */
[----:B------:R-:W-:Y:S01]  /*10ff0*/  @!P2 STG.E.U8 desc[UR36][R6.64+0x11], R33 ;  /* 0x000011210600a986 */ /* 0x000fe2000c101124 */
[----:B------:R-:W-:-:S03]  /*11000*/  ISETP.LT.OR P2, PT, R0, 0x19, !P3 ;  /* 0x000000190000780c */ /* 0x000fc60005f41670 */
[----:B------:R1:W-:Y:S01]  /*11010*/  @!P6 STG.E.U8 desc[UR36][R8.64+0x10], R5 ;  /* 0x000010050800e986 */ /* 0x0003e2000c101124 */
[----:B------:R-:W-:Y:S01]  /*11020*/  ISETP.LT.OR P6, PT, R0, 0x1a, !P3 ;  /* 0x0000001a0000780c */ /* 0x000fe20005fc1670 */
[-C--:B------:R-:W-:Y:S02]  /*11030*/  @!P0 IMAD R35, R35, R17.reuse, RZ ;  /* 0x0000001123238224 */ /* 0x080fe400078e02ff */
[-C--:B0-----:R-:W-:Y:S02]  /*11040*/  @!P4 IMAD R3, R36, R17.reuse, RZ ;  /* 0x000000112403c224 */ /* 0x081fe400078e02ff */
[-C--:B------:R-:W-:Y:S01]  /*11050*/  @!P5 IMAD R37, R37, R17.reuse, RZ ;  /* 0x000000112525d224 */ /* 0x080fe200078e02ff */
[----:B------:R-:W-:Y:S01]  /*11060*/  @!P0 STG.E.U8 desc[UR36][R8.64+0x11], R35 ;  /* 0x0000112308008986 */ /* 0x000fe2000c101124 */
[----:B------:R-:W-:Y:S02]  /*11070*/  ISETP.LT.OR P0, PT, R0, 0x22, !P1 ;  /* 0x000000220000780c */ /* 0x000fe40004f01670 */
[----:B-1----:R-:W-:-:S04]  /*11080*/  @!P2 IMAD R5, R38, R17, RZ ;  /* 0x000000112605a224 */ /* 0x002fc800078e02ff */
[----:B------:R-:W-:Y:S01]  /*11090*/  @!P6 IMAD R39, R39, R17, RZ ;  /* 0x000000112727e224 */ /* 0x000fe200078e02ff */
[----:B------:R0:W-:Y:S01]  /*110a0*/  @!P4 STG.E.U8 desc[UR36][R6.64+0x18], R3 ;  /* 0x000018030600c986 */ /* 0x0001e2000c101124 */
[----:B------:R-:W-:-:S03]  /*110b0*/  ISETP.LT.OR P4, PT, R0, 0x21, !P1 ;  /* 0x000000210000780c */ /* 0x000fc60004f81670 */
        /* <DEDUP_REMOVED lines=216> */
[-C--:B0-----:R-:W-:Y:S02]  /*11e40*/  @!P4 IMAD R3, R110, R17.reuse, RZ ;  /* 0x000000116e03c224 */ /* 0x081fe400078e02ff */
[-C--:B------:R-:W-:Y:S02]  /*11e50*/  @!P0 IMAD R111, R111, R17.reuse, RZ ;  /* 0x000000116f6f8224 */ /* 0x080fe400078e02ff */
[-C--:B------:R-:W-:Y:S01]  /*11e60*/  @!P5 IMAD R11, R112, R17.reuse, RZ ;  /* 0x00000011700bd224 */ /* 0x080fe200078e02ff */
[----:B------:R0:W-:Y:S03]  /*11e70*/  @!P4 STG.E.U8 desc[UR36][R8.64+0xa8], R3 ;  /* 0x0000a8030800c986 */ /* 0x0001e6000c101124 */
[-C--:B------:R-:W-:Y:S01]  /*11e80*/  @!P2 IMAD R113, R113, R17.reuse, RZ ;  /* 0x000000117171a224 */ /* 0x080fe200078e02ff */
[----:B------:R-:W-:Y:S03]  /*11e90*/  @!P0 STG.E.U8 desc[UR36][R8.64+0xa9], R111 ;  /* 0x0000a96f08008986 */ /* 0x000fe6000c101124 */
[----:B-1----:R-:W-:Y:S01]  /*11ea0*/  @!P6 IMAD R5, R114, R17, RZ ;  /* 0x000000117205e224 */ /* 0x002fe200078e02ff */
[C---:B------:R-:W-:Y:S01]  /*11eb0*/  ISETP.LT.OR P0, PT, R0.reuse, 0xb2, !P3 ;  /* 0x000000b20000780c */ /* 0x040fe20005f01670 */
[----:B------:R-:W-:Y:S01]  /*11ec0*/  @!P5 STG.E.U8 desc[UR36][R6.64+0xb0], R11 ;  /* 0x0000b00b0600d986 */ /* 0x000fe2000c101124 */
[----:B------:R-:W-:-:S02]  /*11ed0*/  ISETP.LT.OR P5, PT, R0, 0xba, !P1 ;  /* 0x000000ba0000780c */ /* 0x000fc40004fa1670 */
[C---:B------:R-:W-:Y:S01]  /*11ee0*/  ISETP.LT.OR P4, PT, R0.reuse, 0xb9, !P1 ;  /* 0x000000b90000780c */ /* 0x040fe20004f81670 */
[----:B------:R-:W-:Y:S01]  /*11ef0*/  @!P2 STG.E.U8 desc[UR36][R6.64+0xb1], R113 ;  /* 0x0000b1710600a986 */ /* 0x000fe2000c101124 */
[----:B------:R-:W-:-:S03]  /*11f00*/  ISETP.LT.OR P2, PT, R0, 0xb9, !P3 ;  /* 0x000000b90000780c */ /* 0x000fc60005f41670 */
[----:B------:R1:W-:Y:S01]  /*11f10*/  @!P6 STG.E.U8 desc[UR36][R8.64+0xb0], R5 ;  /* 0x0000b0050800e986 */ /* 0x0003e2000c101124 */
[----:B------:R-:W-:-:S03]  /*11f20*/  ISETP.LT.OR P6, PT, R0, 0xba, !P3 ;  /* 0x000000ba0000780c */ /* 0x000fc60005fc1670 */
[-C--:B------:R-:W-:Y:S02]  /*11f30*/  @!P0 IMAD R115, R115, R17.reuse, RZ ;  /* 0x0000001173738224 */ /* 0x080fe400078e02ff */
[-C--:B------:R-:W-:Y:S02]  /*11f40*/  @!P5 IMAD R117, R117, R17.reuse, RZ ;  /* 0x000000117575d224 */ /* 0x080fe400078e02ff */
[-C--:B0-----:R-:W-:Y:S01]  /*11f50*/  @!P4 IMAD R3, R116, R17.reuse, RZ ;  /* 0x000000117403c224 */ /* 0x081fe200078e02ff */
[----:B------:R-:W-:Y:S01]  /*11f60*/  @!P0 STG.E.U8 desc[UR36][R8.64+0xb1], R115 ;  /* 0x0000b17308008986 */ /* 0x000fe2000c101124 */
[----:B------:R-:W-:Y:S01]  /*11f70*/  ISETP.LT.OR P0, PT, R0, 0xc1, !P1 ;  /* 0x000000c10000780c */ /* 0x000fe20004f01670 */
[----:B-1----:R-:W-:-:S03]  /*11f80*/  @!P2 IMAD R5, R118, R17, RZ ;  /* 0x000000117605a224 */ /* 0x002fc600078e02ff */
[----:B------:R-:W-:Y:S01]  /*11f90*/  @!P6 IMAD R119, R119, R17, RZ ;  /* 0x000000117777e224 */ /* 0x000fe200078e02ff */
[----:B------:R-:W-:Y:S01]  /*11fa0*/  @!P5 STG.E.U8 desc[UR36][R6.64+0xb9], R117 ;  /* 0x0000b9750600d986 */ /* 0x000fe2000c101124 */
[----:B------:R-:W-:-:S03]  /*11fb0*/  ISETP.LT.OR P5, PT, R0, 0xc2, !P1 ;  /* 0x000000c20000780c */ /* 0x000fc60004fa1670 */
[----:B------:R0:W-:Y:S01]  /*11fc0*/  @!P4 STG.E.U8 desc[UR36][R6.64+0xb8], R3 ;  /* 0x0000b8030600c986 */ /* 0x0001e2000c101124 */
[----:B------:R-:W-:-:S03]  /*11fd0*/  ISETP.LT.OR P4, PT, R0, 0xc1, !P3 ;  /* 0x000000c10000780c */ /* 0x000fc60005f81670 */
[----:B------:R-:W-:Y:S01]  /*11fe0*/  @!P6 STG.E.U8 desc[UR36][R8.64+0xb9], R119 ;  /* 0x0000b9770800e986 */ /* 0x000fe2000c101124 */
[----:B------:R-:W-:-:S03]  /*11ff0*/  ISETP.LT.OR P6, PT, R0, 0xc2, !P3 ;  /* 0x000000c20000780c */ /* 0x000fc60005fc1670 */
[----:B------:R1:W-:Y:S01]  /*12000*/  @!P2 STG.E.U8 desc[UR36][R8.64+0xb8], R5 ;  /* 0x0000b8050800a986 */ /* 0x0003e2000c101124 */
[----:B------:R-:W-:Y:S01]  /*12010*/  ISETP.LT.OR P2, PT, R0, 0xc9, !P1 ;  /* 0x000000c90000780c */ /* 0x000fe20004f41670 */
[-C--:B------:R-:W-:Y:S02]  /*12020*/  @!P0 IMAD R11, R120, R17.reuse, RZ ;  /* 0x00000011780b8224 */ /* 0x080fe400078e02ff */
[-C--:B------:R-:W-:Y:S02]  /*12030*/  @!P5 IMAD R121, R121, R17.reuse, RZ ;  /* 0x000000117979d224 */ /* 0x080fe400078e02ff */
[-C--:B0-----:R-:W-:Y:S01]  /*12040*/  @!P4 IMAD R3, R122, R17.reuse, RZ ;  /* 0x000000117a03c224 */ /* 0x081fe200078e02ff */
[----:B------:R0:W-:Y:S03]  /*12050*/  @!P0 STG.E.U8 desc[UR36][R6.64+0xc0], R11 ;  /* 0x0000c00b06008986 */ /* 0x0001e6000c101124 */
[-C--:B------:R-:W-:Y:S01]  /*12060*/  @!P6 IMAD R123, R123, R17.reuse, RZ ;  /* 0x000000117b7be224 */ /* 0x080fe200078e02ff */
[----:B------:R-:W-:Y:S01]  /*12070*/  ISETP.LT.OR P0, PT, R0, 0xca, !P1 ;  /* 0x000000ca0000780c */ /* 0x000fe20004f01670 */
[----:B------:R-:W-:Y:S02]  /*12080*/  @!P5 STG.E.U8 desc[UR36][R6.64+0xc1], R121 ;  /* 0x0000c1790600d986 */ /* 0x000fe4000c101124 */
[----:B-1----:R-:W-:Y:S01]  /*12090*/  @!P2 IMAD R5, R124, R17, RZ ;  /* 0x000000117c05a224 */ /* 0x002fe200078e02ff */
[C---:B------:R-:W-:Y:S01]  /*120a0*/  ISETP.LT.OR P5, PT, R0.reuse, 0xc9, !P3 ;  /* 0x000000c90000780c */ /* 0x040fe20005fa1670 */
[----:B------:R1:W-:Y:S01]  /*120b0*/  @!P4 STG.E.U8 desc[UR36][R8.64+0xc0], R3 ;  /* 0x0000c0030800c986 */ /* 0x0003e2000c101124 */
        /* <DEDUP_REMOVED lines=8> */
[----:B------:R-:W-:Y:S03]  /*12140*/  @!P0 STG.E.U8 desc[UR36][R6.64+0xc9], R125 ;  /* 0x0000c97d06008986 */ /* 0x000fe6000c101124 */
[-C--:B-1----:R-:W-:Y:S01]  /*12150*/  @!P6 IMAD R3, R128, R17.reuse, RZ ;  /* 0x000000118003e224 */ /* 0x082fe200078e02ff */
[----:B------:R0:W-:Y:S03]  /*12160*/  @!P5 STG.E.U8 desc[UR36][R8.64+0xc8], R11 ;  /* 0x0000c80b0800d986 */ /* 0x0001e6000c101124 */
[----:B------:R-:W-:Y:S01]  /*12170*/  @!P2 IMAD R129, R129, R17, RZ ;  /* 0x000000118181a224 */ /* 0x000fe200078e02ff */
[C---:B------:R-:W-:Y:S01]  /*12180*/  ISETP.LT.OR P0, PT, R0.reuse, 0xd1, !P3 ;  /* 0x000000d10000780c */ /* 0x040fe20005f01670 */
[----:B------:R-:W-:Y:S01]  /*12190*/  @!P4 STG.E.U8 desc[UR36][R8.64+0xc9], R127 ;  /* 0x0000c97f0800c986 */ /* 0x000fe2000c101124 */
[----:B------:R-:W-:-:S02]  /*121a0*/  ISETP.LT.OR P5, PT, R0, 0xd2, !P3 ;  /* 0x000000d20000780c */ /* 0x000fc40005fa1670 */
[C---:B------:R-:W-:Y:S01]  /*121b0*/  ISETP.LT.OR P4, PT, R0.reuse, 0xd9, !P1 ;  /* 0x000000d90000780c */ /* 0x040fe20004f81670 */
[----:B------:R1:W-:Y:S01]  /*121c0*/  @!P6 STG.E.U8 desc[UR36][R6.64+0xd0], R3 ;  /* 0x0000d0030600e986 */ /* 0x0003e2000c101124 */
[----:B------:R-:W-:-:S03]  /*121d0*/  ISETP.LT.OR P6, PT, R0, 0xda, !P1 ;  /* 0x000000da0000780c */ /* 0x000fc60004fc1670 */
[----:B------:R-:W-:Y:S01]  /*121e0*/  @!P2 STG.E.U8 desc[UR36][R6.64+0xd1], R129 ;  /* 0x0000d1810600a986 */ /* 0x000fe2000c101124 */
[----:B------:R-:W-:-:S03]  /*121f0*/  ISETP.LT.OR P2, PT, R0, 0xd9, !P3 ;  /* 0x000000d90000780c */ /* 0x000fc60005f41670 */
[-C--:B--2---:R-:W-:Y:S02]  /*12200*/  @!P0 IMAD R5, R130, R17.reuse, RZ ;  /* 0x0000001182058224 */ /* 0x084fe400078e02ff */
[-C--:B------:R-:W-:Y:S02]  /*12210*/  @!P5 IMAD R131, R131, R17.reuse, RZ ;  /* 0x000000118383d224 */ /* 0x080fe400078e02ff */
[-C--:B0-----:R-:W-:Y:S02]  /*12220*/  @!P4 IMAD R11, R132, R17.reuse, RZ ;  /* 0x00000011840bc224 */ /* 0x081fe400078e02ff */
[-C--:B------:R-:W-:Y:S01]  /*12230*/  @!P6 IMAD R133, R133, R17.reuse, RZ ;  /* 0x000000118585e224 */ /* 0x080fe200078e02ff */
[----:B------:R0:W-:Y:S03]  /*12240*/  @!P0 STG.E.U8 desc[UR36][R8.64+0xd0], R5 ;  /* 0x0000d00508008986 */ /* 0x0001e6000c101124 */
[----:B-1----:R-:W-:Y:S01]  /*12250*/  @!P2 IMAD R3, R134, R17, RZ ;  /* 0x000000118603a224 */ /* 0x002fe200078e02ff */
[----:B------:R-:W-:Y:S01]  /*12260*/  @!P5 STG.E.U8 desc[UR36][R8.64+0xd1], R131 ;  /* 0x0000d1830800d986 */ /* 0x000fe2000c101124 */
[----:B------:R-:W-:-:S02]  /*12270*/  ISETP.LT.OR P0, PT, R0, 0xda, !P3 ;  /* 0x000000da0000780c */ /* 0x000fc40005f01670 */
        /* <DEDUP_REMOVED lines=14> */
[----:B------:R-:W-:Y:S01]  /*12360*/  @!P4 STG.E.U8 desc[UR36][R6.64+0xe1], R137 ;  /* 0x0000e1890600c986 */ /* 0x000fe2000c101124 */
[----:B------:R-:W-:-:S02]  /*12370*/  ISETP.LT.OR P0, PT, R0, 0xe9, !P1 ;  /* 0x000000e90000780c */ /* 0x000fc40004f01670 */
[C---:B------:R-:W-:Y:S01]  /*12380*/  ISETP.LT.OR P4, PT, R0.reuse, 0xea, !P1 ;  /* 0x000000ea0000780c */ /* 0x040fe20004f81670 */
[----:B------:R1:W-:Y:S01]  /*12390*/  @!P6 STG.E.U8 desc[UR36][R8.64+0xe0], R11 ;  /* 0x0000e00b0800e986 */ /* 0x0003e2000c101124 */
[C---:B------:R-:W-:Y:S02]  /*123a0*/  ISETP.LT.OR P6, PT, R0.reuse, 0xe9, !P3 ;  /* 0x000000e90000780c */ /* 0x040fe40005fc1670 */
[C---:B------:R-:W-:Y:S01]  /*123b0*/  ISETP.LT.OR P5, PT, R0.reuse, 0xea, !P3 ;  /* 0x000000ea0000780c */ /* 0x040fe20005fa1670 */
[----:B------:R-:W-:Y:S01]  /*123c0*/  @!P2 STG.E.U8 desc[UR36][R8.64+0xe1], R139 ;  /* 0x0000e18b0800a986 */ /* 0x000fe2000c101124 */
[----:B------:R-:W-:-:S05]  /*123d0*/  ISETP.LT.OR P2, PT, R0, 0xf1, !P1 ;  /* 0x000000f10000780c */ /* 0x000fca0004f41670 */
[-C--:B--2---:R-:W-:Y:S02]  /*123e0*/  @!P0 IMAD R3, R140, R17.reuse, RZ ;  /* 0x000000118c038224 */ /* 0x084fe400078e02ff */
[-C--:B------:R-:W-:Y:S02]  /*123f0*/  @!P4 IMAD R141, R141, R17.reuse, RZ ;  /* 0x000000118d8dc224 */ /* 0x080fe400078e02ff */
[-C--:B0-----:R-:W-:Y:S02]  /*12400*/  @!P6 IMAD R5, R142, R17.reuse, RZ ;  /* 0x000000118e05e224 */ /* 0x081fe400078e02ff */
[-C--:B------:R-:W-:Y:S02]  /*12410*/  @!P5 IMAD R143, R143, R17.reuse, RZ ;  /* 0x000000118f8fd224 */ /* 0x080fe400078e02ff */
[----:B-1----:R-:W-:Y:S01]  /*12420*/  @!P2 IMAD R11, R144, R17, RZ ;  /* 0x00000011900ba224 */ /* 0x002fe200078e02ff */
[----:B------:R0:W-:Y:S01]  /*12430*/  @!P0 STG.E.U8 desc[UR36][R6.64+0xe8], R3 ;  /* 0x0000e80306008986 */ /* 0x0001e2000c101124 */
[----:B------:R-:W-:-:S03]  /*12440*/  ISETP.LT.OR P0, PT, R0, 0xf2, !P1 ;  /* 0x000000f20000780c */ /* 0x000fc60004f01670 */
[----:B------:R-:W-:Y:S01]  /*12450*/  @!P4 STG.E.U8 desc[UR36][R6.64+0xe9], R141 ;  /* 0x0000e98d0600c986 */ /* 0x000fe2000c101124 */
[----:B------:R-:W-:-:S03]  /*12460*/  ISETP.LT.OR P4, PT, R0, 0xf1, !P3 ;  /* 0x000000f10000780c */ /* 0x000fc60005f81670 */
[----:B------:R-:W-:Y:S01]  /*12470*/  @!P6 STG.E.U8 desc[UR36][R8.64+0xe8], R5 ;  /* 0x0000e8050800e986 */ /* 0x000fe2000c101124 */
[----:B------:R-:W-:-:S03]  /*12480*/  ISETP.LT.OR P6, PT, R0, 0xf2, !P3 ;  /* 0x000000f20000780c */ /* 0x000fc60005fc1670 */
[----:B------:R-:W-:Y:S01]  /*12490*/  @!P5 STG.E.U8 desc[UR36][R8.64+0xe9], R143 ;  /* 0x0000e98f0800d986 */ /* 0x000fe2000c101124 */
[----:B------:R-:W-:-:S03]  /*124a0*/  ISETP.LT.OR P5, PT, R0, 0xf9, !P3 ;  /* 0x000000f90000780c */ /* 0x000fc60005fa1670 */
[----:B------:R1:W-:Y:S01]  /*124b0*/  @!P2 STG.E.U8 desc[UR36][R6.64+0xf0], R11 ;  /* 0x0000f00b0600a986 */ /* 0x0003e2000c101124 */
[C---:B------:R-:W-:Y:S02]  /*124c0*/  ISETP.LT.OR P2, PT, R0.reuse, 0xf9, !P1 ;  /* 0x000000f90000780c */ /* 0x040fe40004f41670 */
[C---:B------:R-:W-:Y:S02]  /*124d0*/  ISETP.LT.OR P1, PT, R0.reuse, 0xfa, !P1 ;  /* 0x000000fa0000780c */ /* 0x040fe40004f21670 */
[----:B------:R-:W-:Y:S01]  /*124e0*/  ISETP.LT.OR P3, PT, R0, 0xfa, !P3 ;  /* 0x000000fa0000780c */ /* 0x000fe20005f61670 */
[-C--:B------:R-:W-:Y:S02]  /*124f0*/  @!P0 IMAD R145, R145, R17.reuse, RZ ;  /* 0x0000001191918224 */ /* 0x080fe400078e02ff */
[-C--:B0-----:R-:W-:Y:S02]  /*12500*/  @!P4 IMAD R3, R146, R17.reuse, RZ ;  /* 0x000000119203c224 */ /* 0x081fe400078e02ff */
[----:B------:R-:W-:-:S02]  /*12510*/  @!P6 IMAD R147, R147, R17, RZ ;  /* 0x000000119393e224 */ /* 0x000fc400078e02ff */
[-C--:B-1----:R-:W-:Y:S02]  /*12520*/  @!P5 IMAD R11, R150, R17.reuse, RZ ;  /* 0x00000011960bd224 */ /* 0x082fe400078e02ff */
[-C--:B------:R-:W-:Y:S02]  /*12530*/  @!P2 IMAD R5, R148, R17.reuse, RZ ;  /* 0x000000119405a224 */ /* 0x080fe400078e02ff */
[-C--:B------:R-:W-:Y:S02]  /*12540*/  @!P1 IMAD R149, R149, R17.reuse, RZ ;  /* 0x0000001195959224 */ /* 0x080fe400078e02ff */
[----:B------:R-:W-:Y:S01]  /*12550*/  @!P3 IMAD R151, R151, R17, RZ ;  /* 0x000000119797b224 */ /* 0x000fe200078e02ff */
[----:B------:R0:W-:Y:S04]  /*12560*/  @!P0 STG.E.U8 desc[UR36][R6.64+0xf1], R145 ;  /* 0x0000f19106008986 */ /* 0x0001e8000c101124 */
[----:B------:R0:W-:Y:S04]  /*12570*/  @!P4 STG.E.U8 desc[UR36][R8.64+0xf0], R3 ;  /* 0x0000f0030800c986 */ /* 0x0001e8000c101124 */
[----:B------:R0:W-:Y:S04]  /*12580*/  @!P6 STG.E.U8 desc[UR36][R8.64+0xf1], R147 ;  /* 0x0000f1930800e986 */ /* 0x0001e8000c101124 */
[----:B------:R0:W-:Y:S04]  /*12590*/  @!P2 STG.E.U8 desc[UR36][R6.64+0xf8], R5 ;  /* 0x0000f8050600a986 */ /* 0x0001e8000c101124 */
[----:B------:R0:W-:Y:S04]  /*125a0*/  @!P1 STG.E.U8 desc[UR36][R6.64+0xf9], R149 ;  /* 0x0000f99506009986 */ /* 0x0001e8000c101124 */
[----:B------:R0:W-:Y:S04]  /*125b0*/  @!P5 STG.E.U8 desc[UR36][R8.64+0xf8], R11 ;  /* 0x0000f80b0800d986 */ /* 0x0001e8000c101124 */
[----:B------:R0:W-:Y:S02]  /*125c0*/  @!P3 STG.E.U8 desc[UR36][R8.64+0xf9], R151 ;  /* 0x0000f9970800b986 */ /* 0x0001e4000c101124 */
.L_x_546:
[----:B------:R-:W-:Y:S05]  /*125d0*/  BSYNC B0 ;  /* 0x0000000000007941 */ /* 0x000fea0003800000 */
.L_x_32:
[----:B0-----:R-:W2:Y:S04]  /*125e0*/  LDL.LU R3, [R1+0x200] ;  /* 0x0002000001037983 */ /* 0x001ea80000300800 */
[----:B------:R-:W2:Y:S01]  /*125f0*/  LDL.LU R2, [R1+0x204] ;  /* 0x0002040001027983 */ /* 0x000ea20000300800 */
[----:B------:R-:W-:Y:S01]  /*12600*/  ULDC UR4, c[0x0][0xc] ;  /* 0x0000030000047ab9 */ /* 0x000fe20000000800 */
[----:B------:R-:W-:Y:S01]  /*12610*/  ULDC UR5, c[0x0][0x10] ;  /* 0x0000040000057ab9 */ /* 0x000fe20000000800 */
[----:B------:R-:W2:Y:S01]  /*12620*/  LDC R5, c[0x0][0x14] ;  /* 0x00000500ff057b82 */ /* 0x000ea20000000800 */
[----:B------:R-:W-:Y:S01]  /*12630*/  UIMAD.WIDE.U32 UR4, UR4, UR5, URZ ;  /* 0x00000005040472a5 */ /* 0x000fe2000f8e003f */
[----:B------:R-:W-:Y:S01]  /*12640*/  PRMT R0, RZ, 0x7610, R0 ;  /* 0x00007610ff007816 */ /* 0x000fe20000000000 */
[----:B------:R-:W-:Y:S01]  /*12650*/  UMOV UR42, 0xffffffff ;  /* 0xffffffff002a7882 */ /* 0x000fe20000000000 */
[----:B------:R-:W-:-:S03]  /*12660*/  UMOV UR43, 0xffffffff ;  /* 0xffffffff002b7882 */ /* 0x000fc60000000000 */
[----:B--2---:R-:W-:-:S04]  /*12670*/  IMAD.WIDE.U32 R2, R5, UR4, R2 ;  /* 0x0000000405027c25 */ /* 0x004fc8000f8e0002 */
[----:B------:R-:W-:Y:S01]  /*12680*/  IMAD R5, R5, UR5, RZ ;  /* 0x0000000505057c24 */ /* 0x000fe2000f8e02ff */
[----:B------:R-:W-:Y:S01]  /*12690*/  ULDC.64 UR4, c[0x0][0x650] ;  /* 0x0001940000047ab9 */ /* 0x000fe20000000a00 */
[----:B-1-3--:R-:W-:Y:S01]  /*126a0*/  IMAD.MOV.U32 R6, RZ, RZ, R2 ;  /* 0x000000ffff067224 */ /* 0x00afe200078e0002 */
[----:B------:R-:W-:Y:S01]  /*126b0*/  ISETP.GE.U32.AND P0, PT, R2, UR4, PT ;  /* 0x0000000402007c0c */ /* 0x000fe2000bf06070 */
[----:B------:R-:W-:-:S05]  /*126c0*/  IMAD.IADD R4, R3, 0x1, R5 ;  /* 0x0000000103047824 */ /* 0x000fca00078e0205 */
[----:B------:R0:W-:Y:S01]  /*126d0*/  STL [R1+0x200], R4 ;  /* 0x0002000401007387 */ /* 0x0001e20000100800 */
[----:B------:R-:W-:-:S03]  /*126e0*/  ISETP.GE.U32.AND.EX P0, PT, R4, UR5, PT, P0 ;  /* 0x0000000504007c0c */ /* 0x000fc6000bf06100 */
[----:B------:R0:W-:Y:S10]  /*126f0*/  STL [R1+0x204], R6 ;  /* 0x0002040601007387 */ /* 0x0001f40000100800 */
[----:B0-----:R-:W-:Y:S05]  /*12700*/  @P0 BRA `(.L_x_547) ;  /* 0x0000000400880947 */ /* 0x001fea0003800000 */
[----:B------:R-:W0:Y:S01]  /*12710*/  S2UR UR6, SR_CTAID.X ;  /* 0x00000000000679c3 */ /* 0x000e220000002500 */
[----:B------:R-:W-:Y:S01]  /*12720*/  ULDC.64 UR12, c[0x0][0x628] ;  /* 0x00018a00000c7ab9 */ /* 0x000fe20000000a00 */
[----:B------:R-:W-:Y:S01]  /*12730*/  ULDC UR4, c[0x0][0x150] ;  /* 0x0000540000047ab9 */ /* 0x000fe20000000800 */
[----:B------:R-:W-:Y:S01]  /*12740*/  ISETP.NE.U32.AND P0, PT, RZ, UR12, PT ;  /* 0x0000000cff007c0c */ /* 0x000fe2000bf05070 */
[----:B------:R-:W-:Y:S01]  /*12750*/  ULDC UR15, c[0x0][0x630] ;  /* 0x00018c00000f7ab9 */ /* 0x000fe20000000800 */
[----:B------:R-:W-:Y:S01]  /*12760*/  R2UR UR16, R6 ;  /* 0x00000000061072ca */ /* 0x000fe200000e0000 */
[----:B------:R-:W-:Y:S01]  /*12770*/  ULDC UR19, c[0x0][0x154] ;  /* 0x0000550000137ab9 */ /* 0x000fe20000000800 */
[----:B------:R-:W-:Y:S01]  /*12780*/  ISETP.NE.AND.EX P0, PT, RZ, UR13, PT, P0 ;  /* 0x0000000dff007c0c */ /* 0x000fe2000bf05300 */
[----:B------:R-:W1:Y:S01]  /*12790*/  S2UR UR18, SR_CTAID.Y ;  /* 0x00000000001279c3 */ /* 0x000e620000002600 */
[----:B------:R-:W-:Y:S02]  /*127a0*/  R2UR UR17, R4 ;  /* 0x00000000041172ca */ /* 0x000fe400000e0000 */
[----:B------:R-:W-:-:S02]  /*127b0*/  R2UR UR10, R6 ;  /* 0x00000000060a72ca */ /* 0x000fc400000e0000 */
[----:B------:R-:W-:Y:S02]  /*127c0*/  R2UR UR11, R4 ;  /* 0x00000000040b72ca */ /* 0x000fe400000e0000 */
[----:B0-----:R-:W-:-:S05]  /*127d0*/  I2FP.F32.U32 R0, UR6 ;  /* 0x0000000600007c45 */ /* 0x001fca0008201000 */
[----:B------:R-:W-:-:S04]  /*127e0*/  FMUL R0, R0, UR4 ;  /* 0x0000000400007c20 */ /* 0x000fc80008400000 */
[----:B------:R0:W2:Y:S01]  /*127f0*/  F2I.U32.TRUNC.NTZ R2, R0 ;  /* 0x0000000000027305 */ /* 0x0000a2000020f000 */
[----:B-1----:R-:W-:Y:S05]  /*12800*/  @!P0 BRA `(.L_x_548) ;  /* 0x0000000000308947 */ /* 0x002fea0003800000 */
        /* <DEDUP_REMOVED lines=12> */
.L_x_548:
[----:B------:R-:W-:Y:S01]  /*128d0*/  USHF.R.U64 UR43, UR10, UR15, UR11 ;  /* 0x0000000f0a2b7299 */ /* 0x000fe2000800120b */
[----:B0-----:R-:W-:Y:S01]  /*128e0*/  I2FP.F32.U32 R0, UR18 ;  /* 0x0000001200007c45 */ /* 0x001fe20008201000 */
[----:B------:R-:W-:Y:S02]  /*128f0*/  USHF.R.U32.HI UR4, URZ, UR15, UR11 ;  /* 0x0000000f3f047299 */ /* 0x000fe4000801160b */
[----:B------:R-:W-:Y:S02]  /*12900*/  UIADD3 UR10, UP0, URZ, -UR43, URZ ;  /* 0x8000002b3f0a7290 */ /* 0x000fe4000ff1e03f */
[----:B------:R-:W-:Y:S01]  /*12910*/  FMUL R0, R0, UR19 ;  /* 0x0000001300007c20 */ /* 0x000fe20008400000 */
[----:B------:R-:W-:Y:S01]  /*12920*/  ULDC.64 UR12, c[0x0][0x620] ;  /* 0x00018800000c7ab9 */ /* 0x000fe20000000a00 */
[----:B------:R-:W-:Y:S01]  /*12930*/  UIADD3.X UR4, URZ, ~UR4, URZ, UP0, !UPT ;  /* 0x800000043f047290 */ /* 0x000fe200087fe43f */
[----:B------:R-:W-:Y:S01]  /*12940*/  UMOV UR8, UR16 ;  /* 0x0000001000087c82 */ /* 0x000fe20008000000 */
[----:B------:R-:W-:-:S02]  /*12950*/  UMOV UR9, UR17 ;  /* 0x0000001100097c82 */ /* 0x000fc40008000000 */
[----:B------:R-:W-:Y:S01]  /*12960*/  UIMAD UR4, UR4, UR12, URZ ;  /* 0x0000000c040472a4 */ /* 0x000fe2000f8e023f */
[----:B------:R-:W0:Y:S01]  /*12970*/  F2I.U32.TRUNC.NTZ R0, R0 ;  /* 0x0000000000007305 */ /* 0x000e22000020f000 */
[----:B------:R-:W-:Y:S01]  /*12980*/  UIMAD.WIDE.U32 UR8, UR10, UR12, UR8 ;  /* 0x0000000c0a0872a5 */ /* 0x000fe2000f8e0008 */
[----:B--2---:R-:W-:Y:S01]  /*12990*/  R2UR UR12, R2 ;  /* 0x00000000020c72ca */ /* 0x004fe200000e0000 */
[----:B------:R-:W-:Y:S01]  /*129a0*/  UIMAD UR10, UR10, UR13, UR4 ;  /* 0x0000000d0a0a72a4 */ /* 0x000fe2000f8e0204 */
[----:B------:R-:W-:Y:S01]  /*129b0*/  ULDC UR11, c[0x0][0x618] ;  /* 0x00018600000b7ab9 */ /* 0x000fe20000000800 */
[----:B------:R-:W-:Y:S02]  /*129c0*/  ULDC UR21, c[0x0][0x658] ;  /* 0x0001960000157ab9 */ /* 0x000fe40000000800 */
[----:B------:R-:W-:Y:S01]  /*129d0*/  UIADD3 UR9, UR9, UR10, URZ ;  /* 0x0000000a09097290 */ /* 0x000fe2000fffe03f */
[----:B------:R-:W-:Y:S01]  /*129e0*/  UMOV UR15, 0xffffffff ;  /* 0xffffffff000f7882 */ /* 0x000fe20000000000 */
[----:B------:R-:W-:Y:S01]  /*129f0*/  ULDC.64 UR4, c[0x0][0x640] ;  /* 0x0001900000047ab9 */ /* 0x000fe20000000a00 */
[----:B------:R-:W-:Y:S01]  /*12a00*/  USHF.L.U32 UR15, UR15, UR21, URZ ;  /* 0x000000150f0f7299 */ /* 0x000fe2000800063f */
[----:B------:R-:W-:Y:S01]  /*12a10*/  ISETP.NE.U32.AND P0, PT, RZ, UR4, PT ;  /* 0x00000004ff007c0c */ /* 0x000fe2000bf05070 */
[----:B------:R-:W-:-:S02]  /*12a20*/  USHF.R.U64 UR16, UR8, UR11, UR9 ;  /* 0x0000000b08107299 */ /* 0x000fc40008001209 */
[----:B------:R-:W-:Y:S01]  /*12a30*/  USHF.R.U32.HI UR8, URZ, UR11, UR9 ;  /* 0x0000000b3f087299 */ /* 0x000fe20008011609 */
[----:B0-----:R-:W-:Y:S01]  /*12a40*/  R2UR UR14, R0 ;  /* 0x00000000000e72ca */ /* 0x001fe200000e0000 */
[----:B------:R-:W-:Y:S01]  /*12a50*/  ULDC UR17, c[0x0][0x608] ;  /* 0x0001820000117ab9 */ /* 0x000fe20000000800 */
[----:B------:R-:W-:Y:S01]  /*12a60*/  ULOP3.LUT UR41, URZ, UR15, URZ, 0x33, !UPT ;  /* 0x0000000f3f297292 */ /* 0x000fe2000f8e333f */
[----:B------:R-:W-:Y:S01]  /*12a70*/  ISETP.NE.AND.EX P0, PT, RZ, UR5, PT, P0 ;  /* 0x00000005ff007c0c */ /* 0x000fe2000bf05300 */
[----:B------:R-:W-:Y:S02]  /*12a80*/  USHF.R.U64 UR15, UR16, UR17, UR8 ;  /* 0x00000011100f7299 */ /* 0x000fe40008001208 */
[----:B------:R-:W-:Y:S02]  /*12a90*/  USHF.R.U32.HI UR8, URZ, UR17, UR8 ;  /* 0x000000113f087299 */ /* 0x000fe40008011608 */
[----:B------:R-:W-:Y:S02]  /*12aa0*/  UIADD3 UR12, -UR12, URZ, URZ ;  /* 0x0000003f0c0c7290 */ /* 0x000fe4000fffe13f */
[----:B------:R-:W-:Y:S01]  /*12ab0*/  USHF.R.U64 UR17, UR15, UR21, UR8 ;  /* 0x000000150f117299 */ /* 0x000fe20008001208 */
[----:B------:R-:W-:Y:S01]  /*12ac0*/  UMOV UR19, 0x1 ;  /* 0x0000000100137882 */ /* 0x000fe20000000000 */
[----:B------:R-:W-:Y:S01]  /*12ad0*/  ULDC UR13, c[0x0][0x144] ;  /* 0x00005100000d7ab9 */ /* 0x000fe20000000800 */
[----:B------:R-:W-:Y:S01]  /*12ae0*/  ULDC UR7, c[0x0][0x600] ;  /* 0x0001800000077ab9 */ /* 0x000fe20000000800 */
[----:B------:R-:W-:-:S02]  /*12af0*/  USHF.L.U32 UR24, UR19, UR21, URZ ;  /* 0x0000001513187299 */ /* 0x000fc4000800063f */
[----:B------:R-:W-:Y:S02]  /*12b00*/  USHF.R.U32.HI UR8, URZ, UR21, UR8 ;  /* 0x000000153f087299 */ /* 0x000fe40008011608 */
[----:B------:R-:W-:Y:S02]  /*12b10*/  UIMAD UR21, UR13, UR12, UR6 ;  /* 0x0000000c0d1572a4 */ /* 0x000fe4000f8e0206 */
[----:B------:R-:W-:Y:S02]  /*12b20*/  UIADD3 UR20, UR7, -0x1, URZ ;  /* 0xffffffff07147890 */ /* 0x000fe4000fffe03f */
[----:B------:R-:W-:Y:S01]  /*12b30*/  UIADD3 UR19, -UR14, URZ, URZ ;  /* 0x0000003f0e137290 */ /* 0x000fe2000fffe13f */
[----:B------:R-:W-:Y:S01]  /*12b40*/  ULDC UR25, c[0x0][0x148] ;  /* 0x0000520000197ab9 */ /* 0x000fe20000000800 */
[----:B------:R-:W-:Y:S01]  /*12b50*/  ULDC UR22, c[0x0][0x648] ;  /* 0x0001920000167ab9 */ /* 0x000fe20000000800 */
[----:B------:R-:W-:Y:S01]  /*12b60*/  ULDC UR23, c[0x0][0x638] ;  /* 0x00018e0000177ab9 */ /* 0x000fe20000000800 */
        /* <DEDUP_REMOVED lines=14> */
.L_x_549:
[----:B------:R-:W-:Y:S01]  /*12c50*/  UISETP.NE.AND UP0, UPT, UR46, URZ, UPT ;  /* 0x0000003f2e00728c */ /* 0x000fe2000bf05270 */
[----:B------:R-:W-:Y:S01]  /*12c60*/  IMAD.MOV.U32 R0, RZ, RZ, 0x1 ;  /* 0x00000001ff007424 */ /* 0x000fe200078e00ff */
[----:B------:R-:W-:Y:S02]  /*12c70*/  USHF.R.U64 UR4, UR6, UR22, UR8 ;  /* 0x0000001606047299 */ /* 0x000fe40008001208 */
[----:B------:R-:W-:Y:S02]  /*12c80*/  ULOP3.LUT UR41, UR15, UR41, URZ, 0xc0, !UPT ;  /* 0x000000290f297292 */ /* 0x000fe4000f8ec03f */
[----:B------:R-:W-:Y:S02]  /*12c90*/  UIADD3 UR5, -UR4, URZ, URZ ;  /* 0x0000003f04057290 */ /* 0x000fe4000fffe13f */
[----:B------:R-:W-:Y:S02]  /*12ca0*/  UIMAD UR41, UR24, UR4, UR41 ;  /* 0x00000004182972a4 */ /* 0x000fe4000f8e0229 */
[----:B------:R-:W-:-:S02]  /*12cb0*/  ULOP3.LUT UR16, UR16, UR20, URZ, 0xc0, !UPT ;  /* 0x0000001410107292 */ /* 0x000fc4000f8ec03f */
[----:B------:R-:W-:Y:S02]  /*12cc0*/  @UP0 UIMAD UR21, UR25, UR19, UR18 ;  /* 0x00000013191502a4 */ /* 0x000fe4000f8e0212 */
[----:B------:R-:W-:-:S03]  /*12cd0*/  UIMAD UR4, UR5, UR23, UR17 ;  /* 0x00000017050472a4 */ /* 0x000fc6000f8e0211 */
[----:B------:R-:W-:Y:S01]  /*12ce0*/  ULDC UR5, c[0x0][0x610] ;  /* 0x0001840000057ab9 */ /* 0x000fe20000000800 */
[----:B------:R-:W-:Y:S02]  /*12cf0*/  UIMAD UR4, UR4, UR7, UR16 ;  /* 0x00000007040472a4 */ /* 0x000fe4000f8e0210 */
[----:B------:R-:W-:-:S04]  /*12d00*/  UIMAD UR41, UR41, UR5, UR21 ;  /* 0x00000005292972a4 */ /* 0x000fc8000f8e0215 */
[----:B------:R-:W-:Y:S02]  /*12d10*/  USEL UR42, UR4, UR41, !UP0 ;  /* 0x00000029042a7287 */ /* 0x000fe4000c000000 */
[----:B------:R-:W-:-:S12]  /*12d20*/  USEL UR41, UR41, UR4, !UP0 ;  /* 0x0000000429297287 */ /* 0x000fd8000c000000 */
.L_x_547:
[----:B------:R-:W-:-:S13]  /*12d30*/  LOP3.LUT P0, RZ, R0, 0xff, RZ, 0xc0, !PT ;  /* 0x000000ff00ff7812 */ /* 0x000fda000780c0ff */
[----:B------:R-:W-:Y:S05]  /*12d40*/  @P0 BRA `(.L_x_550) ;  /* 0xfffffee400980947 */ /* 0x000fea000383ffff */
[----:B------:R-:W-:Y:S05]  /*12d50*/  EXIT ;  /* 0x000000000000794d */ /* 0x000fea0003800000 */
.L_x_7:
[----:B------:R-:W2:Y:S01]  /*12d60*/  LDL R5, [R1+0x204] ;  /* 0x0002040001057983 */ /* 0x000ea20000100800 */
[----:B------:R-:W-:-:S03]  /*12d70*/  ULDC.64 UR4, c[0x0][0x650] ;  /* 0x0001940000047ab9 */ /* 0x000fc60000000a00 */
[----:B------:R-:W3:Y:S01]  /*12d80*/  LDL R4, [R1+0x200] ;  /* 0x0002000001047983 */ /* 0x000ee20000100800 */
[----:B------:R-:W-:Y:S01]  /*12d90*/  PRMT R0, RZ, 0x7610, R0 ;  /* 0x00007610ff007816 */ /* 0x000fe20000000000 */
[----:B------:R-:W-:Y:S01]  /*12da0*/  IMAD.MOV.U32 R3, RZ, RZ, -0x1 ;  /* 0xffffffffff037424 */ /* 0x000fe200078e00ff */
[----:B------:R-:W-:Y:S01]  /*12db0*/  MOV R2, 0xffffffff ;  /* 0xffffffff00027802 */ /* 0x000fe20000000f00 */
[----:B------:R-:W-:Y:S01]  /*12dc0*/  IMAD.MOV.U32 R9, RZ, RZ, -0x1 ;  /* 0xffffffffff097424 */ /* 0x000fe200078e00ff */
[----:B--2---:R-:W-:-:S04]  /*12dd0*/  ISETP.GE.U32.AND P0, PT, R5, UR4, PT ;  /* 0x0000000405007c0c */ /* 0x004fc8000bf06070 */
[----:B---3--:R-:W-:-:S13]  /*12de0*/  ISETP.GE.U32.AND.EX P0, PT, R4, UR5, PT, P0 ;  /* 0x0000000504007c0c */ /* 0x008fda000bf06100 */
        /* <DEDUP_REMOVED lines=21> */
.L_x_552:
[----:B------:R-:W-:Y:S01]  /*12f40*/  USHF.R.U64 UR4, UR14, UR19, UR15 ;  /* 0x000000130e047299 */ /* 0x000fe2000800120f */
[----:B------:R-:W-:Y:S01]  /*12f50*/  R2UR UR7, R4 ;  /* 0x00000000040772ca */ /* 0x000fe200000e0000 */
[----:B------:R-:W-:Y:S02]  /*12f60*/  USHF.R.U32.HI UR5, URZ, UR19, UR15 ;  /* 0x000000133f057299 */ /* 0x000fe4000801160f */
[----:B------:R-:W-:Y:S01]  /*12f70*/  UIADD3 UR13, UP0, URZ, -UR4, URZ ;  /* 0x800000043f0d7290 */ /* 0x000fe2000ff1e03f */
[----:B------:R-:W-:Y:S01]  /*12f80*/  ULDC.64 UR14, c[0x0][0x620] ;  /* 0x00018800000e7ab9 */ /* 0x000fe20000000a00 */
[----:B------:R-:W-:Y:S02]  /*12f90*/  UMOV UR6, UR20 ;  /* 0x0000001400067c82 */ /* 0x000fe40008000000 */
[----:B------:R-:W-:Y:S02]  /*12fa0*/  UIADD3.X UR5, URZ, ~UR5, URZ, UP0, !UPT ;  /* 0x800000053f057290 */ /* 0x000fe400087fe43f */
[----:B------:R-:W-:-:S02]  /*12fb0*/  UISETP.NE.AND UP1, UPT, UR46, URZ, UPT ;  /* 0x0000003f2e00728c */ /* 0x000fc4000bf25270 */
[----:B------:R-:W-:Y:S02]  /*12fc0*/  UIMAD UR5, UR5, UR14, URZ ;  /* 0x0000000e050572a4 */ /* 0x000fe4000f8e023f */
[----:B------:R-:W-:Y:S02]  /*12fd0*/  UIMAD.WIDE.U32 UR6, UR13, UR14, UR6 ;  /* 0x0000000e0d0672a5 */ /* 0x000fe4000f8e0006 */
[----:B------:R-:W-:Y:S01]  /*12fe0*/  UIMAD UR5, UR13, UR15, UR5 ;  /* 0x0000000f0d0572a4 */ /* 0x000fe2000f8e0205 */
[----:B------:R-:W-:Y:S02]  /*12ff0*/  ULDC UR14, c[0x0][0x608] ;  /* 0x00018200000e7ab9 */ /* 0x000fe40000000800 */
[----:B------:R-:W-:Y:S01]  /*13000*/  ULDC UR13, c[0x0][0x618] ;  /* 0x00018600000d7ab9 */ /* 0x000fe20000000800 */
[----:B------:R-:W-:Y:S01]  /*13010*/  UIADD3 UR5, UR7, UR5, URZ ;  /* 0x0000000507057290 */ /* 0x000fe2000fffe03f */
[----:B------:R-:W-:Y:S01]  /*13020*/  ULDC UR22, c[0x0][0x658] ;  /* 0x0001960000167ab9 */ /* 0x000fe20000000800 */
[----:B------:R-:W-:-:S02]  /*13030*/  @UP1 UIMAD UR8, UR11, UR12, UR10 ;  /* 0x0000000c0b0812a4 */ /* 0x000fc4000f8e020a */
[----:B------:R-:W-:Y:S02]  /*13040*/  USHF.R.U64 UR17, UR6, UR13, UR5 ;  /* 0x0000000d06117299 */ /* 0x000fe40008001205 */
[----:B------:R-:W-:Y:S01]  /*13050*/  USHF.R.U32.HI UR5, URZ, UR13, UR5 ;  /* 0x0000000d3f057299 */ /* 0x000fe20008011605 */
[----:B------:R-:W-:Y:S01]  /*13060*/  ULDC.64 UR6, c[0x0][0x640] ;  /* 0x0001900000067ab9 */ /* 0x000fe20000000a00 */
[----:B------:R-:W-:Y:S01]  /*13070*/  UMOV UR10, 0xffffffff ;  /* 0xffffffff000a7882 */ /* 0x000fe20000000000 */
[----:B------:R-:W-:Y:S01]  /*13080*/  ISETP.NE.U32.AND P0, PT, RZ, UR6, PT ;  /* 0x00000006ff007c0c */ /* 0x000fe2000bf05070 */
[----:B------:R-:W-:Y:S02]  /*13090*/  USHF.R.U64 UR18, UR17, UR14, UR5 ;  /* 0x0000000e11127299 */ /* 0x000fe40008001205 */
[----:B------:R-:W-:Y:S01]  /*130a0*/  USHF.R.U32.HI UR5, URZ, UR14, UR5 ;  /* 0x0000000e3f057299 */ /* 0x000fe20008011605 */
[----:B------:R-:W-:Y:S01]  /*130b0*/  ISETP.NE.AND.EX P0, PT, RZ, UR7, PT, P0 ;  /* 0x00000007ff007c0c */ /* 0x000fe2000bf05300 */
[----:B------:R-:W-:-:S02]  /*130c0*/  USHF.L.U32 UR11, UR10, UR22, URZ ;  /* 0x000000160a0b7299 */ /* 0x000fc4000800063f */
[----:B------:R-:W-:Y:S01]  /*130d0*/  USHF.R.U64 UR19, UR18, UR22, UR5 ;  /* 0x0000001612137299 */ /* 0x000fe20008001205 */
[----:B------:R-:W-:Y:S01]  /*130e0*/  ULDC UR20, c[0x0][0x600] ;  /* 0x0001800000147ab9 */ /* 0x000fe20000000800 */
[----:B------:R-:W-:Y:S02]  /*130f0*/  USHF.R.U32.HI UR10, URZ, UR22, UR5 ;  /* 0x000000163f0a7299 */ /* 0x000fe40008011605 */
[----:B------:R-:W-:Y:S02]  /*13100*/  UIADD3 UR21, UR20, -0x1, URZ ;  /* 0xffffffff14157890 */ /* 0x000fe4000fffe03f */
[----:B------:R-:W-:Y:S01]  /*13110*/  ULOP3.LUT UR26, URZ, UR11, URZ, 0x33, !UPT ;  /* 0x0000000b3f1a7292 */ /* 0x000fe2000f8e333f */
        /* <DEDUP_REMOVED lines=17> */
.L_x_553:
[----:B------:R-:W-:Y:S01]  /*13230*/  USHF.R.U64 UR6, UR5, UR23, UR10 ;  /* 0x0000001705067299 */ /* 0x000fe2000800120a */
[----:B------:R-:W-:Y:S01]  /*13240*/  IMAD.MOV.U32 R0, RZ, RZ, 0x1 ;  /* 0x00000001ff007424 */ /* 0x000fe200078e00ff */
[----:B------:R-:W-:Y:S01]  /*13250*/  USHF.L.U32 UR25, UR25, UR22, URZ ;  /* 0x0000001619197299 */ /* 0x000fe2000800063f */
[----:B------:R-:W-:Y:S01]  /*13260*/  MOV R9, UR4 ;  /* 0x0000000400097c02 */ /* 0x000fe20008000f00 */
[----:B------:R-:W-:Y:S02]  /*13270*/  ULOP3.LUT UR5, UR18, UR26, URZ, 0xc0, !UPT ;  /* 0x0000001a12057292 */ /* 0x000fe4000f8ec03f */
[----:B------:R-:W-:Y:S02]  /*13280*/  UIADD3 UR7, -UR6, URZ, URZ ;  /* 0x0000003f06077290 */ /* 0x000fe4000fffe13f */
[----:B------:R-:W-:Y:S02]  /*13290*/  UIMAD UR6, UR25, UR6, UR5 ;  /* 0x00000006190672a4 */ /* 0x000fe4000f8e0205 */
[----:B------:R-:W-:-:S02]  /*132a0*/  ULOP3.LUT UR17, UR17, UR21, URZ, 0xc0, !UPT ;  /* 0x0000001511117292 */ /* 0x000fc4000f8ec03f */
[----:B------:R-:W-:Y:S02]  /*132b0*/  UIMAD UR5, UR7, UR24, UR19 ;  /* 0x00000018070572a4 */ /* 0x000fe4000f8e0213 */
[----:B------:R-:W-:Y:S01]  /*132c0*/  UISETP.NE.AND UP0, UPT, UR46, URZ, UPT ;  /* 0x0000003f2e00728c */ /* 0x000fe2000bf05270 */
[----:B------:R-:W-:Y:S01]  /*132d0*/  ULDC UR7, c[0x0][0x610] ;  /* 0x0001840000077ab9 */ /* 0x000fe20000000800 */
[----:B------:R-:W-:Y:S02]  /*132e0*/  UIMAD UR5, UR5, UR20, UR17 ;  /* 0x00000014050572a4 */ /* 0x000fe4000f8e0211 */
[----:B------:R-:W-:-:S04]  /*132f0*/  UIMAD UR8, UR6, UR7, UR8 ;  /* 0x00000007060872a4 */ /* 0x000fc8000f8e0208 */
[----:B------:R-:W-:Y:S02]  /*13300*/  USEL UR6, UR5, UR8, !UP0 ;  /* 0x0000000805067287 */ /* 0x000fe4000c000000 */
[----:B------:R-:W-:-:S04]  /*13310*/  USEL UR8, UR8, UR5, !UP0 ;  /* 0x0000000508087287 */ /* 0x000fc8000c000000 */
[----:B------:R-:W-:Y:S02]  /*13320*/  IMAD.U32 R3, RZ, RZ, UR6 ;  /* 0x00000006ff037e24 */ /* 0x000fe4000f8e00ff */
[----:B------:R-:W-:-:S07]  /*13330*/  IMAD.U32 R2, RZ, RZ, UR8 ;  /* 0x00000008ff027e24 */ /* 0x000fce000f8e00ff */
.L_x_551:
[----:B------:R-:W-:-:S08]  /*13340*/  NOP ;  /* 0x0000000000007918 */ /* 0x000fd00000000000 */
[----:B0-----:R-:W0:-:S00]  /*13350*/  USETMAXREG.DEALLOC.CTAPOOL 0x18 ;  /* 0x00000018000079c8 */ /* 0x001e0000080e0500 */
[----:B------:R-:W-:-:S13]  /*13360*/  ISETP.NE.AND P0, PT, RZ, UR9, PT ;  /* 0x00000009ff007c0c */ /* 0x000fda000bf05270 */
[----:B------:R-:W-:Y:S05]  /*13370*/  @P0 EXIT ;  /* 0x000000000000094d */ /* 0x000fea0003800000 */
[----:B0-----:R-:W-:Y:S01]  /*13380*/  LOP3.LUT P0, RZ, R0, 0xff, RZ, 0xc0, !PT ;  /* 0x000000ff00ff7812 */ /* 0x001fe2000780c0ff */
[----:B------:R-:W-:Y:S01]  /*13390*/  IMAD.MOV.U32 R0, RZ, RZ, 0x1 ;  /* 0x00000001ff007424 */ /* 0x000fe200078e00ff */
[----:B------:R-:W-:-:S11]  /*133a0*/  MOV R6, RZ ;  /* 0x000000ff00067202 */ /* 0x000fd60000000f00 */
[----:B------:R-:W-:Y:S05]  /*133b0*/  @!P0 BRA `(.L_x_554) ;  /* 0x0000000c00b48947 */ /* 0x000fea0003800000 */
[----:B------:R-:W0:Y:S01]  /*133c0*/  S2UR UR7, SR_CgaCtaId ;  /* 0x00000000000779c3 */ /* 0x000e220000008800 */
[----:B------:R-:W-:Y:S01]  /*133d0*/  ULDC UR4, c[0x0][0x28c] ;  /* 0x0000a30000047ab9 */ /* 0x000fe20000000800 */
[----:B------:R-:W-:Y:S01]  /*133e0*/  ULDC UR5, c[0x0][0x600] ;  /* 0x0001800000057ab9 */ /* 0x000fe20000000800 */
[----:B------:R-:W-:Y:S01]  /*133f0*/  UIADD3 UR12, UR4, 0x3f, URZ ;  /* 0x0000003f040c7890 */ /* 0x000fe2000fffe03f */
[----:B------:R-:W-:Y:S01]  /*13400*/  BSSY B0, `(.L_x_554) ;  /* 0x00000e8000007945 */ /* 0x000fe20003800000 */
[----:B------:R-:W-:Y:S01]  /*13410*/  ULDC UR9, c[0x0][0x658] ;  /* 0x0001960000097ab9 */ /* 0x000fe20000000800 */
[----:B------:R-:W-:Y:S01]  /*13420*/  UMOV UR11, 0xffffffff ;  /* 0xffffffff000b7882 */ /* 0x000fe20000000000 */
[----:B------:R-:W-:Y:S01]  /*13430*/  UMOV UR15, 0x1 ;  /* 0x00000001000f7882 */ /* 0x000fe20000000000 */
[----:B------:R-:W-:Y:S01]  /*13440*/  USHF.R.S32.HI UR14, URZ, 0x1f, UR12 ;  /* 0x0000001f3f0e7899 */ /* 0x000fe2000801140c */
[----:B------:R-:W-:Y:S01]  /*13450*/  IMAD.MOV.U32 R8, RZ, RZ, 0x1 ;  /* 0x00000001ff087424 */ /* 0x000fe200078e00ff */
[----:B------:R-:W-:Y:S01]  /*13460*/  ULDC UR10, c[0x0][0xc] ;  /* 0x00000300000a7ab9 */ /* 0x000fe20000000800 */
[----:B------:R-:W-:Y:S01]  /*13470*/  UIADD3 UR4, UR5, -0x1, URZ ;  /* 0xffffffff05047890 */ /* 0x000fe2000fffe03f */
[----:B------:R-:W-:Y:S01]  /*13480*/  IMAD.MOV.U32 R0, RZ, RZ, 0x1 ;  /* 0x00000001ff007424 */ /* 0x000fe200078e00ff */
[----:B------:R-:W-:Y:S01]  /*13490*/  USHF.L.U32 UR16, UR11, UR9, URZ ;  /* 0x000000090b107299 */ /* 0x000fe2000800063f */
[----:B------:R-:W-:Y:S01]  /*134a0*/  IMAD.MOV.U32 R6, RZ, RZ, RZ ;  /* 0x000000ffff067224 */ /* 0x000fe200078e00ff */
[----:B------:R-:W-:Y:S01]  /*134b0*/  USHF.L.U32 UR5, UR15, UR9, URZ ;  /* 0x000000090f057299 */ /* 0x000fe2000800063f */
[----:B------:R-:W-:Y:S01]  /*134c0*/  ULDC UR11, c[0x0][0x10] ;  /* 0x00000400000b7ab9 */ /* 0x000fe20000000800 */
[----:B------:R-:W-:Y:S01]  /*134d0*/  ULEA.HI UR14, UR14, UR12, URZ, 0x6 ;  /* 0x0000000c0e0e7291 */ /* 0x000fe2000f8f303f */
[----:B------:R-:W-:Y:S01]  /*134e0*/  UMOV UR21, 0x5 ;  /* 0x0000000500157882 */ /* 0x000fe20000000000 */
[----:B------:R-:W-:-:S02]  /*134f0*/  ULOP3.LUT UR26, UR40, 0x2, URZ, 0xfc, !UPT ;  /* 0x00000002281a7892 */ /* 0x000fc4000f8efc3f */
[----:B------:R-:W-:Y:S02]  /*13500*/  USHF.R.S32.HI UR18, URZ, 0x6, UR14 ;  /* 0x000000063f127899 */ /* 0x000fe4000801140e */
[----:B0-----:R-:W-:Y:S02]  /*13510*/  ULOP3.LUT UR8, UR7, 0x1, URZ, 0xc0, !UPT ;  /* 0x0000000107087892 */ /* 0x001fe4000f8ec03f */
[----:B------:R-:W-:Y:S02]  /*13520*/  USHF.R.U32.HI UR27, URZ, 0x1, UR7 ;  /* 0x000000013f1b7899 */ /* 0x000fe40008011607 */
[----:B------:R-:W-:Y:S02]  /*13530*/  USHF.L.U32 UR13, UR7, 0x7, URZ ;  /* 0x00000007070d7899 */ /* 0x000fe4000800063f */
[----:B------:R-:W-:Y:S02]  /*13540*/  USHF.L.U32 UR6, UR7, 0xd, URZ ;  /* 0x0000000d07067899 */ /* 0x000fe4000800063f */
[----:B------:R-:W-:-:S02]  /*13550*/  ULOP3.LUT UR7, UR7, 0xfffffffe, URZ, 0xc0, !UPT ;  /* 0xfffffffe07077892 */ /* 0x000fc4000f8ec03f */
[----:B------:R-:W-:Y:S02]  /*13560*/  UISETP.GT.U32.AND UP0, UPT, UR8, 0xffff, UPT ;  /* 0x0000ffff0800788c */ /* 0x000fe4000bf04070 */
[----:B------:R-:W-:Y:S02]  /*13570*/  ULOP3.LUT UR17, UR6, 0x2000, URZ, 0xc0, !UPT ;  /* 0x0000200006117892 */ /* 0x000fe4000f8ec03f */
[----:B------:R-:W-:Y:S02]  /*13580*/  USHF.L.U32 UR19, UR15, UR7, URZ ;  /* 0x000000070f137299 */ /* 0x000fe4000800063f */
[----:B------:R-:W-:Y:S02]  /*13590*/  ULOP3.LUT UR9, UR7, 0x1, URZ, 0xfc, !UPT ;  /* 0x0000000107097892 */ /* 0x000fe4000f8efc3f */
[----:B------:R-:W-:Y:S02]  /*135a0*/  UIMAD.WIDE.U32 UR6, UR10, UR11, URZ ;  /* 0x0000000b0a0672a5 */ /* 0x000fe4000f8e003f */
[----:B------:R-:W-:Y:S01]  /*135b0*/  USEL UR8, UR8, 0xffff, !UP0 ;  /* 0x0000ffff08087887 */ /* 0x000fe2000c000000 */
[----:B------:R-:W-:Y:S01]  /*135c0*/  ULDC UR10, c[0x0][0x14] ;  /* 0x00000500000a7ab9 */ /* 0x000fe20000000800 */
[----:B------:R-:W-:-:S02]  /*135d0*/  USHF.L.U32 UR9, UR15, UR9, URZ ;  /* 0x000000090f097299 */ /* 0x000fc4000800063f */
[----:B------:R-:W-:Y:S02]  /*135e0*/  UIMAD.WIDE.U32 UR24, UR6, UR10, URZ ;  /* 0x0000000a061872a5 */ /* 0x000fe4000f8e003f */
[----:B------:R-:W-:Y:S02]  /*135f0*/  UIMAD UR20, UR7, UR10, URZ ;  /* 0x0000000a071472a4 */ /* 0x000fe4000f8e023f */
[----:B------:R-:W-:Y:S02]  /*13600*/  ULOP3.LUT UR8, UR8, 0xffff, URZ, 0xc0, !UPT ;  /* 0x0000ffff08087892 */ /* 0x000fe4000f8ec03f */
[----:B------:R-:W-:Y:S02]  /*13610*/  ULEA UR28, UR27, 0x100, 0xd ;  /* 0x000001001b1c7891 */ /* 0x000fe4000f8e683f */
[----:B------:R-:W-:Y:S02]  /*13620*/  ULOP3.LUT UR13, UR13, 0x80, URZ, 0xc0, !UPT ;  /* 0x000000800d0d7892 */ /* 0x000fe4000f8ec03f */
[----:B------:R-:W-:-:S02]  /*13630*/  ULOP3.LUT UR16, URZ, UR16, URZ, 0x33, !UPT ;  /* 0x000000103f107292 */ /* 0x000fc4000f8e333f */
[----:B------:R-:W-:Y:S02]  /*13640*/  ULOP3.LUT UR17, UR17, 0x10100, URZ, 0xfc, !UPT ;  /* 0x0001010011117892 */ /* 0x000fe4000f8efc3f */
[----:B------:R-:W-:Y:S02]  /*13650*/  ULOP3.LUT UR19, UR19, UR9, URZ, 0xfc, !UPT ;  /* 0x0000000913137292 */ /* 0x000fe4000f8efc3f */
[----:B------:R-:W-:Y:S02]  /*13660*/  UIADD3 UR20, UR25, UR20, URZ ;  /* 0x0000001419147290 */ /* 0x000fe4000fffe03f */
[----:B------:R-:W-:Y:S02]  /*13670*/  USHF.L.U32 UR21, UR21, UR8, URZ ;  /* 0x0000000815157299 */ /* 0x000fe4000800063f */
[----:B------:R-:W-:Y:S01]  /*13680*/  UIADD3 UR35, UR18, 0x1, URZ ;  /* 0x0000000112237890 */ /* 0x000fe2000fffe03f */
[----:B------:R-:W-:-:S11]  /*13690*/  ULDC.64 UR30, c[0x0][0x198] ;  /* 0x00006600001e7ab9 */ /* 0x000fd60000000a00 */
.L_x_565:
[----:B------:R-:W-:-:S03]  /*136a0*/  UMOV UR6, 0xffffffff ;  /* 0xffffffff00067882 */ /* 0x000fc60000000000 */
[----:B------:R-:W-:Y:S05]  /*136b0*/  BRA.DIV UR6, `(.L_x_555) ;  /* 0x0000000e06e07947 */ /* 0x000fea000b800000 */
[----:B------:R-:W-:-:S13]  /*136c0*/  ELECT P6, URZ, PT ;  /* 0x00000000003f782f */ /* 0x000fda00038c0000 */
.L_x_576:
[----:B------:R-:W0:Y:S01]  /*136d0*/  LDC R4, c[0x0][0x28c] ;  /* 0x0000a300ff047b82 */ /* 0x000e220000000800 */
[----:B------:R-:W-:Y:S01]  /*136e0*/  BSSY B1, `(.L_x_556) ;  /* 0x000003b000017945 */ /* 0x000fe20003800000 */
[----:B0-----:R-:W-:-:S13]  /*136f0*/  ISETP.LT.OR P6, PT, R4, 0x1, !P6 ;  /* 0x000000010400780c */ /* 0x001fda00077c1670 */
[----:B------:R-:W-:Y:S05]  /*13700*/  @P6 BRA `(.L_x_557) ;  /* 0x0000000000e06947 */ /* 0x000fea0003800000 */
[----:B------:R-:W-:Y:S01]  /*13710*/  LEA R4, R2, UR27, 0x1 ;  /* 0x0000001b02047c11 */ /* 0x000fe2000f8e08ff */
[----:B------:R-:W-:Y:S01]  /*13720*/  IMAD.MOV.U32 R12, RZ, RZ, RZ ;  /* 0x000000ffff0c7224 */ /* 0x000fe200078e00ff */
[----:B------:R-:W-:Y:S01]  /*13730*/  LEA R2, R3, UR13, 0x8 ;  /* 0x0000000d03027c11 */ /* 0x000fe2000f8e40ff */
[----:B------:R-:W-:Y:S01]  /*13740*/  IMAD.U32 R14, RZ, RZ, UR35 ;  /* 0x00000023ff0e7e24 */ /* 0x000fe2000f8e00ff */
[----:B------:R-:W-:Y:S01]  /*13750*/  SHF.L.U32 R11, R4, 0x7, RZ ;  /* 0x00000007040b7819 */ /* 0x000fe200000006ff */
[----:B------:R-:W-:Y:S01]  /*13760*/  IMAD.MOV.U32 R3, RZ, RZ, R0 ;  /* 0x000000ffff037224 */ /* 0x000fe200078e0000 */
[----:B------:R-:W-:-:S07]  /*13770*/  MOV R4, R6 ;  /* 0x0000000600047202 */ /* 0x000fce0000000f00 */
.L_x_560:
[----:B------:R-:W0:Y:S01]  /*13780*/  S2R R10, SR_CgaCtaId ;  /* 0x00000000000a7919 */ /* 0x000e220000008800 */
[----:B------:R-:W-:Y:S01]  /*13790*/  MOV R5, 0x400 ;  /* 0x0000040000057802 */ /* 0x000fe20000000f00 */
[----:B------:R-:W1:Y:S03]  /*137a0*/  S2R R7, SR_TID.X ;  /* 0x0000000000077919 */ /* 0x000e660000002100 */
[----:B0-----:R-:W-:Y:S02]  /*137b0*/  LEA R13, R10, R5, 0x18 ;  /* 0x000000050a0d7211 */ /* 0x001fe400078ec0ff */
[----:B------:R-:W-:Y:S02]  /*137c0*/  SHF.L.U32 R5, R3, 0x1f, RZ ;  /* 0x0000001f03057819 */ /* 0x000fe400000006ff */
[----:B-1----:R-:W-:Y:S01]  /*137d0*/  LOP3.LUT P1, RZ, R7, 0x7f, RZ, 0xc0, !PT ;  /* 0x0000007f07ff7812 */ /* 0x002fe2000782c0ff */
[----:B------:R-:W-:-:S04]  /*137e0*/  IMAD R10, R4, 0x8, R13 ;  /* 0x00000008040a7824 */ /* 0x000fc800078e020d */
[----:B------:R-:W0:Y:S08]  /*137f0*/  SYNCS.PHASECHK.TRANS64.TRYWAIT P0, [R10+URZ+0x20], R5 ;  /* 0x000020050a0075a7 */ /* 0x000e30000800017f */
[----:B------:R-:W1:Y:S01]  /*13800*/  @!P1 LDC R7, c[0x0][0x500] ;  /* 0x00014000ff079b82 */ /* 0x000e620000000800 */
[----:B0-----:R-:W-:Y:S05]  /*13810*/  @!P0 BRA `(.L_x_558) ;  /* 0x0000000c00a88947 */ /* 0x001fea0003800000 */
.L_x_577:
[----:B------:R-:W-:Y:S01]  /*13820*/  UPRMT UR6, UR26, 0x9910, URZ ;  /* 0x000099101a067896 */ /* 0x000fe2000800003f */
[----:B-1----:R1:W-:Y:S03]  /*13830*/  @!P1 SYNCS.ARRIVE.TRANS64 RZ, [R10+URZ], R7 ;  /* 0x000000070aff99a7 */ /* 0x0023e6000800003f */
[----:B------:R-:W-:-:S06]  /*13840*/  UISETP.NE.AND UP0, UPT, UR6, 0x2, UPT ;  /* 0x000000020600788c */ /* 0x000fcc000bf05270 */
[----:B------:R-:W-:-:S13]  /*13850*/  PLOP3.LUT P0, PT, PT, PT, UP0, 0x80, 0x0 ;  /* 0x000000000000781c */ /* 0x000fda0003f0f008 */
[----:B-1----:R-:W-:Y:S05]  /*13860*/  @P0 BRA `(.L_x_559) ;  /* 0x0000000000040947 */ /* 0x002fea0003800000 */
[----:B------:R-:W-:Y:S01]  /*13870*/  BPT.TRAP 0x1 ;  /* 0x000000040000795c */ /* 0x000fe20000300000 */
.L_x_559:
[----:B------:R-:W-:Y:S01]  /*13880*/  R2UR UR11, R4 ;  /* 0x00000000040b72ca */ /* 0x000fe200000e0000 */
[----:B------:R-:W-:Y:S01]  /*13890*/  VIADD R14, R14, 0xffffffff ;  /* 0xffffffff0e0e7836 */ /* 0x000fe20000000000 */
[----:B------:R-:W-:Y:S01]  /*138a0*/  R2UR UR23, R13 ;  /* 0x000000000d1772ca */ /* 0x000fe200000e0000 */
[----:B------:R-:W-:Y:S01]  /*138b0*/  UIADD3 UR6, UP0, UR30, 0xf0, URZ ;  /* 0x000000f01e067890 */ /* 0x000fe2000ff1e03f */
[----:B------:R-:W-:Y:S01]  /*138c0*/  R2UR UR29, R11 ;  /* 0x000000000b1d72ca */ /* 0x000fe200000e0000 */
[----:B------:R-:W-:Y:S01]  /*138d0*/  UIADD3 UR32, UP1, UR30, 0x1f0, URZ ;  /* 0x000001f01e207890 */ /* 0x000fe2000ff3e03f */
[----:B------:R-:W-:Y:S01]  /*138e0*/  R2UR UR9, R10 ;  /* 0x000000000a0972ca */ /* 0x000fe200000e0000 */
[----:B------:R-:W-:Y:S01]  /*138f0*/  UPRMT UR22, URZ, 0x5410, UR21 ;  /* 0x000054103f167896 */ /* 0x000fe20008000015 */
[----:B------:R-:W-:Y:S01]  /*13900*/  R2UR UR10, R12 ;  /* 0x000000000c0a72ca */ /* 0x000fe200000e0000 */
[----:B------:R-:W-:Y:S01]  /*13910*/  VIADD R4, R4, 0x1 ;  /* 0x0000000104047836 */ /* 0x000fe20000000000 */
[----:B------:R-:W-:Y:S01]  /*13920*/  R2UR UR12, R9 ;  /* 0x00000000090c72ca */ /* 0x000fe200000e0000 */
[----:B------:R-:W-:Y:S01]  /*13930*/  UPRMT UR36, URZ, 0x5410, UR19 ;  /* 0x000054103f247896 */ /* 0x000fe20008000013 */
[----:B------:R-:W-:Y:S01]  /*13940*/  R2UR UR34, R2 ;  /* 0x00000000022272ca */ /* 0x000fe200000e0000 */
[----:B------:R-:W-:Y:S01]  /*13950*/  ULEA UR7, UR11, UR28, 0xe ;  /* 0x0000001c0b077291 */ /* 0x000fe2000f8e703f */
[----:B------:R-:W-:Y:S01]  /*13960*/  ISETP.GT.AND P1, PT, R14, 0x1, PT ;  /* 0x000000010e00780c */ /* 0x000fe20003f24270 */
[----:B------:R-:W-:Y:S01]  /*13970*/  ULEA UR11, UR11, UR17, 0xe ;  /* 0x000000110b0b7291 */ /* 0x000fe2000f8e703f */
[----:B------:R-:W-:Y:S01]  /*13980*/  ISETP.NE.AND P0, PT, R4, 0x4, PT ;  /* 0x000000040400780c */ /* 0x000fe20003f05270 */
[----:B------:R-:W-:Y:S01]  /*13990*/  UIADD3 UR8, UR23, UR7, URZ ;  /* 0x0000000717087290 */ /* 0x000fe2000fffe03f */
[----:B------:R-:W-:Y:S01]  /*139a0*/  IADD3 R12, R12, 0x40, RZ ;  /* 0x000000400c0c7810 */ /* 0x000fe20007ffe0ff */
[----:B------:R-:W-:Y:S01]  /*139b0*/  UIADD3.X UR7, URZ, UR31, URZ, UP0, !UPT ;  /* 0x0000001f3f077290 */ /* 0x000fe200087fe43f */
[----:B0-----:R-:W-:Y:S01]  /*139c0*/  SEL R10, RZ, 0x1, P0 ;  /* 0x00000001ff0a7807 */ /* 0x001fe20000000000 */
[----:B------:R-:W-:Y:S01]  /*139d0*/  UIADD3 UR23, UR23, UR11, URZ ;  /* 0x0000000b17177290 */ /* 0x000fe2000fffe03f */
[----:B------:R-:W-:Y:S01]  /*139e0*/  SEL R4, R4, RZ, P0 ;  /* 0x000000ff04047207 */ /* 0x000fe20000000000 */
[----:B------:R-:W-:Y:S01]  /*139f0*/  UIADD3.X UR33, URZ, UR31, URZ, UP1, !UPT ;  /* 0x0000001f3f217290 */ /* 0x000fe20008ffe43f */
[----:B------:R-:W-:Y:S01]  /*13a00*/  LOP3.LUT R3, R3, R10, RZ, 0x3c, !PT ;  /* 0x0000000a03037212 */ /* 0x000fe200078e3cff */
[----:B------:R-:W-:Y:S01]  /*13a10*/  UMOV UR14, 0x0 ;  /* 0x00000000000e7882 */ /* 0x000fe20000000000 */
[----:B------:R-:W-:Y:S01]  /*13a20*/  UMOV UR15, 0x10000000 ;  /* 0x10000000000f7882 */ /* 0x000fe20000000000 */
[----:B------:R-:W-:-:S02]  /*13a30*/  UMOV UR11, UR29 ;  /* 0x0000001d000b7c82 */ /* 0x000fc40008000000 */
[----:B------:R0:W-:Y:S02]  /*13a40*/  UTMALDG.3D.MULTICAST [UR8], [UR6], UR22, desc[UR14] ;  /* 0x00000e08060073b4 */ /* 0x0001e40008011816 */
[----:B0-----:R-:W-:Y:S01]  /*13a50*/  UMOV UR8, UR23 ;  /* 0x0000001700087c82 */ /* 0x001fe20008000000 */
[----:B------:R-:W-:Y:S02]  /*13a60*/  UMOV UR11, UR34 ;  /* 0x00000022000b7c82 */ /* 0x000fe40008000000 */
[----:B------:R0:W-:Y:S02]  /*13a70*/  UTMALDG.3D.MULTICAST [UR8], [UR32], UR36, desc[UR14] ;  /* 0x00000e08200073b4 */ /* 0x0001e40008011824 */
[----:B0-----:R-:W-:Y:S05]  /*13a80*/  @P1 BRA `(.L_x_560) ;  /* 0xfffffffc003c1947 */ /* 0x001fea000383ffff */
.L_x_557:
[----:B------:R-:W-:Y:S05]  /*13a90*/  BSYNC B1 ;  /* 0x0000000000017941 */ /* 0x000fea0003800000 */
.L_x_556:
[----:B------:R-:W2:Y:S01]  /*13aa0*/  LDL.LU R15, [R1+0x200] ;  /* 0x00020000010f7983 */ /* 0x000ea20000300800 */
[----:B------:R-:W-:Y:S01]  /*13ab0*/  LOP3.LUT P2, RZ, R8, 0xff, RZ, 0xc0, !PT ;  /* 0x000000ff08ff7812 */ /* 0x000fe2000784c0ff */
[----:B------:R-:W-:Y:S01]  /*13ac0*/  VIADD R6, R6, UR18 ;  /* 0x0000001206067c36 */ /* 0x000fe20008000000 */
[----:B------:R-:W-:Y:S01]  /*13ad0*/  ULDC.64 UR6, c[0x0][0x650] ;  /* 0x0001940000067ab9 */ /* 0x000fe20000000a00 */
[----:B------:R-:W3:Y:S01]  /*13ae0*/  LDL.LU R13, [R1+0x204] ;  /* 0x00020400010d7983 */ /* 0x000ee20000300800 */
[----:B------:R-:W-:Y:S01]  /*13af0*/  BSSY B1, `(.L_x_561) ;  /* 0x0000076000017945 */ /* 0x000fe20003800000 */
[----:B------:R-:W-:Y:S01]  /*13b00*/  IMAD.MOV.U32 R9, RZ, RZ, -0x1 ;  /* 0xffffffffff097424 */ /* 0x000fe200078e00ff */
[----:B------:R-:W-:Y:S02]  /*13b10*/  SHF.R.U32.HI R2, RZ, 0x2, R6 ;  /* 0x00000002ff027819 */ /* 0x000fe40000011606 */
[----:B------:R-:W-:Y:S02]  /*13b20*/  ISETP.GT.U32.AND P0, PT, R6, 0x3, PT ;  /* 0x000000030600780c */ /* 0x000fe40003f04070 */
[----:B------:R-:W-:-:S02]  /*13b30*/  LOP3.LUT R2, R2, 0x1, RZ, 0xc0, !PT ;  /* 0x0000000102027812 */ /* 0x000fc400078ec0ff */
[----:B------:R-:W-:Y:S01]  /*13b40*/  LOP3.LUT R6, R6, 0x3, RZ, 0xc0, !PT ;  /* 0x0000000306067812 */ /* 0x000fe200078ec0ff */
[----:B------:R-:W0:Y:S01]  /*13b50*/  @P2 S2R R3, SR_CgaCtaId ;  /* 0x0000000000032919 */ /* 0x000e220000008800 */
[----:B------:R-:W-:Y:S01]  /*13b60*/  ISETP.NE.U32.AND P1, PT, R2, 0x1, PT ;  /* 0x000000010200780c */ /* 0x000fe20003f25070 */
[----:B------:R-:W-:Y:S01]  /*13b70*/  IMAD.U32 R2, RZ, RZ, UR18 ;  /* 0x00000012ff027e24 */ /* 0x000fe2000f8e00ff */
[----:B------:R-:W-:Y:S02]  /*13b80*/  PRMT R4, RZ, 0x7610, R4 ;  /* 0x00007610ff047816 */ /* 0x000fe40000000004 */
[----:B------:R-:W-:Y:S02]  /*13b90*/  PRMT R8, RZ, 0x7610, R8 ;  /* 0x00007610ff087816 */ /* 0x000fe40000000008 */
[----:B------:R-:W-:Y:S02]  /*13ba0*/  ISETP.LT.U32.AND P0, PT, R2, 0x4, P0 ;  /* 0x000000040200780c */ /* 0x000fe40000701070 */
[----:B------:R-:W-:-:S04]  /*13bb0*/  @P2 MOV R2, 0x400 ;  /* 0x0000040000022802 */ /* 0x000fc80000000f00 */
[----:B0-----:R-:W-:Y:S01]  /*13bc0*/  @P2 LEA R2, R3, R2, 0x18 ;  /* 0x0000000203022211 */ /* 0x001fe200078ec0ff */
[----:B------:R-:W-:-:S03]  /*13bd0*/  IMAD.U32 R3, RZ, RZ, UR18 ;  /* 0x00000012ff037e24 */ /* 0x000fc6000f8e00ff */
[----:B------:R0:W-:Y:S02]  /*13be0*/  @P2 SYNCS.ARRIVE.TRANS64.A1T0 RZ, [R2+URZ+0x58], RZ ;  /* 0x000058ff02ff29a7 */ /* 0x0001e4000810003f */
[----:B------:R-:W-:Y:S02]  /*13bf0*/  ISETP.GT.U32.AND P1, PT, R3, 0x3, !P1 ;  /* 0x000000030300780c */ /* 0x000fe40004f24070 */
[----:B------:R-:W-:Y:S02]  /*13c00*/  SEL R3, RZ, 0x1, !P0 ;  /* 0x00000001ff037807 */ /* 0x000fe40004000000 */
[----:B0-----:R-:W-:-:S04]  /*13c10*/  SEL R2, RZ, 0x1, !P1 ;  /* 0x00000001ff027807 */ /* 0x001fc80004800000 */
[----:B------:R-:W-:Y:S01]  /*13c20*/  LOP3.LUT R0, R2, R0, R3, 0x96, !PT ;  /* 0x0000000002007212 */ /* 0x000fe200078e9603 */
[----:B------:R-:W-:Y:S01]  /*13c30*/  IMAD.MOV.U32 R3, RZ, RZ, -0x1 ;  /* 0xffffffffff037424 */ /* 0x000fe200078e00ff */
[----:B------:R-:W-:Y:S02]  /*13c40*/  MOV R2, 0xffffffff ;  /* 0xffffffff00027802 */ /* 0x000fe40000000f00 */
[----:B---3--:R-:W-:-:S04]  /*13c50*/  IADD3 R13, P0, R13, UR24, RZ ;  /* 0x000000180d0d7c10 */ /* 0x008fc8000ff1e0ff */
[----:B--2---:R-:W-:Y:S01]  /*13c60*/  IADD3.X R15, R15, UR20, RZ, P0, !PT ;  /* 0x000000140f0f7c10 */ /* 0x004fe200087fe4ff */
[----:B------:R0:W-:Y:S01]  /*13c70*/  STL [R1+0x204], R13 ;  /* 0x0002040d01007387 */ /* 0x0001e20000100800 */
[----:B------:R-:W-:-:S03]  /*13c80*/  ISETP.GE.U32.AND P0, PT, R13, UR6, PT ;  /* 0x000000060d007c0c */ /* 0x000fc6000bf06070 */
[----:B------:R0:W-:Y:S01]  /*13c90*/  STL [R1+0x200], R15 ;  /* 0x0002000f01007387 */ /* 0x0001e20000100800 */
[----:B------:R-:W-:-:S13]  /*13ca0*/  ISETP.GE.U32.AND.EX P0, PT, R15, UR7, PT, P0 ;  /* 0x000000070f007c0c */ /* 0x000fda000bf06100 */
[----:B0-----:R-:W-:Y:S05]  /*13cb0*/  @P0 BRA `(.L_x_562) ;  /* 0x0000000400640947 */ /* 0x001fea0003800000 */
[----:B------:R-:W0:Y:S01]  /*13cc0*/  S2R R7, SR_CTAID.X ;  /* 0x0000000000077919 */ /* 0x000e220000002500 */
[----:B------:R-:W-:Y:S01]  /*13cd0*/  ULDC UR6, c[0x0][0x150] ;  /* 0x0000540000067ab9 */ /* 0x000fe20000000800 */
[----:B------:R-:W1:Y:S01]  /*13ce0*/  LDC R4, c[0x0][0x144] ;  /* 0x00005100ff047b82 */ /* 0x000e620000000800 */
[----:B------:R-:W-:Y:S01]  /*13cf0*/  UISETP.NE.AND UP0, UPT, UR46, URZ, UPT ;  /* 0x0000003f2e00728c */ /* 0x000fe2000bf05270 */
[----:B------:R-:W2:Y:S01]  /*13d00*/  S2R R5, SR_CTAID.Y ;  /* 0x0000000000057919 */ /* 0x000ea20000002600 */
[----:B------:R-:W-:-:S04]  /*13d10*/  ULDC UR9, c[0x0][0x630] ;  /* 0x00018c0000097ab9 */ /* 0x000fc80000000800 */
[----:B------:R-:W-:Y:S01]  /*13d20*/  PLOP3.LUT P0, PT, PT, PT, UP0, 0x80, 0x0 ;  /* 0x000000000000781c */ /* 0x000fe20003f0f008 */
[----:B------:R-:W3:Y:S01]  /*13d30*/  LDC R10, c[0x0][0x148] ;  /* 0x00005200ff0a7b82 */ /* 0x000ee20000000800 */
[----:B0-----:R-:W-:Y:S02]  /*13d40*/  I2FP.F32.U32 R2, R7 ;  /* 0x0000000700027245 */ /* 0x001fe40000201000 */
[----:B--2---:R-:W-:-:S03]  /*13d50*/  I2FP.F32.U32 R3, R5 ;  /* 0x0000000500037245 */ /* 0x004fc60000201000 */
[----:B------:R-:W-:Y:S01]  /*13d60*/  FMUL R2, R2, UR6 ;  /* 0x0000000602027c20 */ /* 0x000fe20008400000 */
[----:B------:R-:W-:Y:S02]  /*13d70*/  ULDC UR6, c[0x0][0x154] ;  /* 0x0000550000067ab9 */ /* 0x000fe40000000800 */
[----:B------:R-:W-:Y:S01]  /*13d80*/  FMUL R9, R3, UR6 ;  /* 0x0000000603097c20 */ /* 0x000fe20008400000 */
[----:B------:R-:W-:Y:S02]  /*13d90*/  ULDC.64 UR6, c[0x0][0x628] ;  /* 0x00018a0000067ab9 */ /* 0x000fe40000000a00 */
[----:B------:R-:W0:Y:S08]  /*13da0*/  F2I.U32.TRUNC.NTZ R2, R2 ;  /* 0x0000000200027305 */ /* 0x000e30000020f000 */
[----:B------:R-:W2:Y:S01]  /*13db0*/  F2I.U32.TRUNC.NTZ R9, R9 ;  /* 0x0000000900097305 */ /* 0x000ea2000020f000 */
[----:B0-----:R-:W-:-:S02]  /*13dc0*/  IMAD.MOV R3, RZ, RZ, -R2 ;  /* 0x000000ffff037224 */ /* 0x001fc400078e0a02 */
[----:B------:R-:W-:Y:S02]  /*13dd0*/  IMAD.MOV.U32 R2, RZ, RZ, R13 ;  /* 0x000000ffff027224 */ /* 0x000fe400078e000d */
[----:B-1----:R-:W-:Y:S01]  /*13de0*/  IMAD R7, R4, R3, R7 ;  /* 0x0000000304077224 */ /* 0x002fe200078e0207 */
[----:B--2---:R-:W-:-:S05]  /*13df0*/  IADD3 R3, -R9, RZ, RZ ;  /* 0x000000ff09037210 */ /* 0x004fca0007ffe1ff */
[----:B---3--:R-:W-:Y:S01]  /*13e00*/  @P0 IMAD R7, R10, R3, R5 ;  /* 0x000000030a070224 */ /* 0x008fe200078e0205 */
[----:B------:R-:W-:Y:S01]  /*13e10*/  ISETP.NE.U32.AND P0, PT, RZ, UR6, PT ;  /* 0x00000006ff007c0c */ /* 0x000fe2000bf05070 */
[----:B------:R-:W-:-:S03]  /*13e20*/  IMAD.MOV.U32 R3, RZ, RZ, R15 ;  /* 0x000000ffff037224 */ /* 0x000fc600078e000f */
[----:B------:R-:W-:-:S13]  /*13e30*/  ISETP.NE.AND.EX P0, PT, RZ, UR7, PT, P0 ;  /* 0x00000007ff007c0c */ /* 0x000fda000bf05300 */
[----:B------:R-:W-:Y:S05]  /*13e40*/  @!P0 BRA `(.L_x_563) ;  /* 0x0000000000288947 */ /* 0x000fea0003800000 */
[----:B------:R-:W-:Y:S02]  /*13e50*/  ULDC UR8, c[0x0][0x634] ;  /* 0x00018d0000087ab9 */ /* 0x000fe40000000800 */
[----:B------:R-:W-:-:S05]  /*13e60*/  IADD3 R3, P0, R13, UR8, RZ ;  /* 0x000000080d037c10 */ /* 0x000fca000ff1e0ff */
[----:B------:R-:W-:-:S04]  /*13e70*/  IMAD.X R9, RZ, RZ, R15, P0 ;  /* 0x000000ffff097224 */ /* 0x000fc800000e060f */
[----:B------:R-:W-:-:S04]  /*13e80*/  IMAD.WIDE.U32 R4, R9, UR6, RZ ;  /* 0x0000000609047c25 */ /* 0x000fc8000f8e00ff */
[----:B------:R-:W-:-:S04]  /*13e90*/  IMAD.WIDE.U32 R4, P0, R3, UR7, R4 ;  /* 0x0000000703047c25 */ /* 0x000fc8000f800004 */
[----:B------:R-:W-:-:S04]  /*13ea0*/  IMAD.WIDE.U32 R2, R3, UR6, RZ ;  /* 0x0000000603027c25 */ /* 0x000fc8000f8e00ff */
[----:B------:R-:W-:Y:S01]  /*13eb0*/  IMAD.MOV.U32 R2, RZ, RZ, R5 ;  /* 0x000000ffff027224 */ /* 0x000fe200078e0005 */
[----:B------:R-:W-:Y:S02]  /*13ec0*/  IADD3 RZ, P1, R3, R4, RZ ;  /* 0x0000000403ff7210 */ /* 0x000fe40007f3e0ff */
[----:B------:R-:W-:-:S03]  /*13ed0*/  IADD3.X R3, RZ, RZ, RZ, P0, !PT ;  /* 0x000000ffff037210 */ /* 0x000fc600007fe4ff */
[----:B------:R-:W-:-:S08]  /*13ee0*/  IMAD.WIDE.U32.X R2, R9, UR7, R2, P1 ;  /* 0x0000000709027c25 */ /* 0x000fd000088e0402 */
.L_x_563:
[--C-:B------:R-:W-:Y:S01]  /*13ef0*/  SHF.R.U64 R9, R2, UR9, R3.reuse ;  /* 0x0000000902097c19 */ /* 0x100fe20008001203 */
[----:B------:R-:W-:Y:S01]  /*13f00*/  ULDC.64 UR6, c[0x0][0x620] ;  /* 0x0001880000067ab9 */ /* 0x000fe20000000a00 */
[----:B------:R-:W-:Y:S01]  /*13f10*/  SHF.R.U32.HI R2, RZ, UR9, R3 ;  /* 0x00000009ff027c19 */ /* 0x000fe20008011603 */
[----:B------:R-:W-:Y:S01]  /*13f20*/  ULDC.64 UR8, c[0x0][0x640] ;  /* 0x0001900000087ab9 */ /* 0x000fe20000000a00 */
[----:B------:R-:W-:Y:S02]  /*13f30*/  IADD3 R11, P0, RZ, -R9, RZ ;  /* 0x80000009ff0b7210 */ /* 0x000fe40007f1e0ff */
[----:B------:R-:W-:-:S03]  /*13f40*/  MOV R3, R15 ;  /* 0x0000000f00037202 */ /* 0x000fc60000000f00 */
[----:B------:R-:W-:Y:S01]  /*13f50*/  IMAD.X R2, RZ, RZ, ~R2, P0 ;  /* 0x000000ffff027224 */ /* 0x000fe200000e0e02 */
[----:B------:R-:W-:-:S03]  /*13f60*/  ISETP.NE.U32.AND P0, PT, RZ, UR8, PT ;  /* 0x00000008ff007c0c */ /* 0x000fc6000bf05070 */
[----:B------:R-:W-:Y:S01]  /*13f70*/  IMAD R2, R2, UR6, RZ ;  /* 0x0000000602027c24 */ /* 0x000fe2000f8e02ff */
[----:B------:R-:W-:-:S03]  /*13f80*/  ISETP.NE.AND.EX P0, PT, RZ, UR9, PT, P0 ;  /* 0x00000009ff007c0c */ /* 0x000fc6000bf05300 */
[----:B------:R-:W-:Y:S02]  /*13f90*/  IMAD R5, R11, UR7, R2 ;  /* 0x000000070b057c24 */ /* 0x000fe4000f8e0202 */
[----:B------:R-:W-:-:S04]  /*13fa0*/  IMAD.MOV.U32 R2, RZ, RZ, R13 ;  /* 0x000000ffff027224 */ /* 0x000fc800078e000d */
[----:B------:R-:W-:Y:S01]  /*13fb0*/  IMAD.WIDE.U32 R2, R11, UR6, R2 ;  /* 0x000000060b027c25 */ /* 0x000fe2000f8e0002 */
[----:B------:R-:W-:-:S03]  /*13fc0*/  ULDC UR6, c[0x0][0x618] ;  /* 0x0001860000067ab9 */ /* 0x000fc60000000800 */
[----:B------:R-:W-:-:S05]  /*13fd0*/  IMAD.IADD R3, R3, 0x1, R5 ;  /* 0x0000000103037824 */ /* 0x000fca00078e0205 */
[--C-:B------:R-:W-:Y:S02]  /*13fe0*/  SHF.R.U64 R10, R2, UR6, R3.reuse ;  /* 0x00000006020a7c19 */ /* 0x100fe40008001203 */
[----:B------:R-:W-:Y:S01]  /*13ff0*/  SHF.R.U32.HI R3, RZ, UR6, R3 ;  /* 0x00000006ff037c19 */ /* 0x000fe20008011603 */
[----:B------:R-:W-:-:S03]  /*14000*/  ULDC UR6, c[0x0][0x608] ;  /* 0x0001820000067ab9 */ /* 0x000fc60000000800 */
[--C-:B------:R-:W-:Y:S02]  /*14010*/  SHF.R.U64 R12, R10, UR6, R3.reuse ;  /* 0x000000060a0c7c19 */ /* 0x100fe40008001203 */
[----:B------:R-:W-:Y:S01]  /*14020*/  SHF.R.U32.HI R3, RZ, UR6, R3 ;  /* 0x00000006ff037c19 */ /* 0x000fe20008011603 */
[----:B------:R-:W-:-:S03]  /*14030*/  ULDC UR6, c[0x0][0x658] ;  /* 0x0001960000067ab9 */ /* 0x000fc60000000800 */
[--C-:B------:R-:W-:Y:S02]  /*14040*/  SHF.R.U64 R11, R12, UR6, R3.reuse ;  /* 0x000000060c0b7c19 */ /* 0x100fe40008001203 */
[----:B------:R-:W-:-:S03]  /*14050*/  SHF.R.U32.HI R13, RZ, UR6, R3 ;  /* 0x00000006ff0d7c19 */ /* 0x000fc60008011603 */
[----:B------:R-:W-:Y:S02]  /*14060*/  IMAD.MOV.U32 R2, RZ, RZ, R11 ;  /* 0x000000ffff027224 */ /* 0x000fe400078e000b */
[----:B------:R-:W-:Y:S01]  /*14070*/  IMAD.MOV.U32 R3, RZ, RZ, R13 ;  /* 0x000000ffff037224 */ /* 0x000fe200078e000d */
[----:B------:R-:W-:Y:S06]  /*14080*/  @!P0 BRA `(.L_x_564) ;  /* 0x0000000000288947 */ /* 0x000fec0003800000 */
[----:B------:R-:W-:Y:S02]  /*14090*/  ULDC UR6, c[0x0][0x64c] ;  /* 0x0001930000067ab9 */ /* 0x000fe40000000800 */
[----:B------:R-:W-:-:S04]  /*140a0*/  IADD3 R3, P0, R11, UR6, RZ ;  /* 0x000000060b037c10 */ /* 0x000fc8000ff1e0ff */
[----:B------:R-:W-:-:S05]  /*140b0*/  IADD3.X R13, RZ, R13, RZ, P0, !PT ;  /* 0x0000000dff0d7210 */ /* 0x000fca00007fe4ff */
[----:B------:R-:W-:-:S04]  /*140c0*/  IMAD.WIDE.U32 R4, R13, UR8, RZ ;  /* 0x000000080d047c25 */ /* 0x000fc8000f8e00ff */
[----:B------:R-:W-:-:S04]  /*140d0*/  IMAD.WIDE.U32 R4, P0, R3, UR9, R4 ;  /* 0x0000000903047c25 */ /* 0x000fc8000f800004 */
[----:B------:R-:W-:-:S04]  /*140e0*/  IMAD.WIDE.U32 R2, R3, UR8, RZ ;  /* 0x0000000803027c25 */ /* 0x000fc8000f8e00ff */
[----:B------:R-:W-:Y:S01]  /*140f0*/  IMAD.MOV.U32 R2, RZ, RZ, R5 ;  /* 0x000000ffff027224 */ /* 0x000fe200078e0005 */
[----:B------:R-:W-:Y:S01]  /*14100*/  IADD3 RZ, P1, R3, R4, RZ ;  /* 0x0000000403ff7210 */ /* 0x000fe20007f3e0ff */
[----:B------:R-:W-:-:S04]  /*14110*/  IMAD.X R3, RZ, RZ, RZ, P0 ;  /* 0x000000ffff037224 */ /* 0x000fc800000e06ff */
[----:B------:R-:W-:-:S08]  /*14120*/  IMAD.WIDE.U32.X R2, R13, UR9, R2, P1 ;  /* 0x000000090d027c25 */ /* 0x000fd000088e0402 */
.L_x_564:
[----:B------:R-:W-:Y:S01]  /*14130*/  ULDC UR6, c[0x0][0x648] ;  /* 0x0001920000067ab9 */ /* 0x000fe20000000800 */
[----:B------:R-:W-:Y:S01]  /*14140*/  LOP3.LUT R12, R12, UR16, RZ, 0xc0, !PT ;  /* 0x000000100c0c7c12 */ /* 0x000fe2000f8ec0ff */
[----:B------:R-:W-:Y:S01]  /*14150*/  UISETP.NE.AND UP0, UPT, UR46, URZ, UPT ;  /* 0x0000003f2e00728c */ /* 0x000fe2000bf05270 */
[----:B------:R-:W-:Y:S01]  /*14160*/  SHF.R.U64 R3, R2, UR6, R3 ;  /* 0x0000000602037c19 */ /* 0x000fe20008001203 */
[----:B------:R-:W-:Y:S01]  /*14170*/  ULDC UR6, c[0x0][0x638] ;  /* 0x00018e0000067ab9 */ /* 0x000fe20000000800 */
[----:B------:R-:W-:-:S03]  /*14180*/  MOV R4, 0x1 ;  /* 0x0000000100047802 */ /* 0x000fc60000000f00 */
[----:B------:R-:W-:Y:S01]  /*14190*/  IMAD.MOV R2, RZ, RZ, -R3 ;  /* 0x000000ffff027224 */ /* 0x000fe200078e0a03 */
[----:B------:R-:W-:Y:S01]  /*141a0*/  PLOP3.LUT P0, PT, PT, PT, UP0, 0x40, 0x0 ;  /* 0x000000000000781c */ /* 0x000fe20003f0e808 */
[----:B------:R-:W-:Y:S01]  /*141b0*/  IMAD R12, R3, UR5, R12 ;  /* 0x00000005030c7c24 */ /* 0x000fe2000f8e020c */
[----:B------:R-:W-:Y:S01]  /*141c0*/  PLOP3.LUT P1, PT, PT, PT, UP0, 0x40, 0x0 ;  /* 0x000000000000781c */ /* 0x000fe20003f2e808 */
[----:B------:R-:W-:Y:S01]  /*141d0*/  IMAD R11, R2, UR6, R11 ;  /* 0x00000006020b7c24 */ /* 0x000fe2000f8e020b */
[----:B------:R-:W-:Y:S01]  /*141e0*/  ULDC UR6, c[0x0][0x610] ;  /* 0x0001840000067ab9 */ /* 0x000fe20000000800 */
[----:B------:R-:W-:Y:S01]  /*141f0*/  LOP3.LUT R2, R10, UR4, RZ, 0xc0, !PT ;  /* 0x000000040a027c12 */ /* 0x000fe2000f8ec0ff */
[----:B------:R-:W-:Y:S01]  /*14200*/  IMAD R7, R12, UR6, R7 ;  /* 0x000000060c077c24 */ /* 0x000fe2000f8e0207 */
[----:B------:R-:W-:-:S03]  /*14210*/  ULDC UR6, c[0x0][0x600] ;  /* 0x0001800000067ab9 */ /* 0x000fc60000000800 */
[----:B------:R-:W-:-:S05]  /*14220*/  IMAD R2, R11, UR6, R2 ;  /* 0x000000060b027c24 */ /* 0x000fca000f8e0202 */
[----:B------:R-:W-:Y:S02]  /*14230*/  SEL R3, R2, R7, P0 ;  /* 0x0000000702037207 */ /* 0x000fe40000000000 */
[----:B------:R-:W-:-:S07]  /*14240*/  SEL R2, R7, R2, P1 ;  /* 0x0000000207027207 */ /* 0x000fce0000800000 */
.L_x_562:
[----:B------:R-:W-:Y:S05]  /*14250*/  BSYNC B1 ;  /* 0x0000000000017941 */ /* 0x000fea0003800000 */
.L_x_561:
[----:B------:R-:W-:-:S13]  /*14260*/  LOP3.LUT P0, RZ, R4, 0xff, RZ, 0xc0, !PT ;  /* 0x000000ff04ff7812 */ /* 0x000fda000780c0ff */
[----:B------:R-:W-:Y:S05]  /*14270*/  @P0 BRA `(.L_x_565) ;  /* 0xfffffff400080947 */ /* 0x000fea000383ffff */
[----:B------:R-:W-:Y:S05]  /*14280*/  BSYNC B0 ;  /* 0x0000000000007941 */ /* 0x000fea0003800000 */
.L_x_554:
[----:B------:R-:W-:-:S03]  /*14290*/  UMOV UR6, 0xffffffff ;  /* 0xffffffff00067882 */ /* 0x000fc60000000000 */
[----:B------:R-:W-:Y:S05]  /*142a0*/  BRA.DIV UR6, `(.L_x_566) ;  /* 0x0000000606187947 */ /* 0x000fea000b800000 */
[----:B------:R-:W-:-:S13]  /*142b0*/  ELECT P6, URZ, PT ;  /* 0x00000000003f782f */ /* 0x000fda00038c0000 */
.L_x_580:
[----:B------:R-:W-:Y:S04]  /*142c0*/  BSSY B0, `(.L_x_567) ;  /* 0x000002c000007945 */ /* 0x000fe80003800000 */
[----:B------:R-:W-:Y:S05]  /*142d0*/  @!P6 BRA `(.L_x_568) ;  /* 0x0000000000a8e947 */ /* 0x000fea0003800000 */
[----:B------:R-:W-:-:S04]  /*142e0*/  ULOP3.LUT UR6, UR40, 0x2, URZ, 0xfc, !UPT ;  /* 0x0000000228067892 */ /* 0x000fc8000f8efc3f */
[----:B------:R-:W-:-:S06]  /*142f0*/  UISETP.NE.AND UP0, UPT, UR6, 0x3, UPT ;  /* 0x000000030600788c */ /* 0x000fcc000bf05270 */
[----:B------:R-:W-:-:S13]  /*14300*/  PLOP3.LUT P0, PT, PT, PT, UP0, 0x80, 0x0 ;  /* 0x000000000000781c */ /* 0x000fda0003f0f008 */
[----:B------:R-:W-:Y:S05]  /*14310*/  @!P0 BRA `(.L_x_569) ;  /* 0x0000000000048947 */ /* 0x000fea0003800000 */
[----:B------:R-:W-:Y:S01]  /*14320*/  BPT.TRAP 0x1 ;  /* 0x000000040000795c */ /* 0x000fe20000300000 */
.L_x_569:
[----:B------:R-:W0:Y:S01]  /*14330*/  S2R R3, SR_CgaCtaId ;  /* 0x0000000000037919 */ /* 0x000e220000008800 */
[----:B------:R-:W-:-:S04]  /*14340*/  MOV R2, 0x400 ;  /* 0x0000040000027802 */ /* 0x000fc80000000f00 */
[----:B0-----:R-:W-:Y:S02]  /*14350*/  LEA R3, R3, R2, 0x18 ;  /* 0x0000000203037211 */ /* 0x001fe400078ec0ff */
[----:B------:R-:W-:-:S03]  /*14360*/  SHF.L.U32 R2, R0, 0x1f, RZ ;  /* 0x0000001f00027819 */ /* 0x000fc600000006ff */
[----:B------:R-:W-:-:S04]  /*14370*/  VIADD R3, R3, 0x20 ;  /* 0x0000002003037836 */ /* 0x000fc80000000000 */
[----:B------:R-:W-:-:S04]  /*14380*/  IMAD R5, R6, 0x8, R3 ;  /* 0x0000000806057824 */ /* 0x000fc800078e0203 */
[----:B------:R-:W0:Y:S02]  /*14390*/  SYNCS.PHASECHK.TRANS64.TRYWAIT P0, [R5+URZ], R2 ;  /* 0x00000002050075a7 */ /* 0x000e24000800017f */
[----:B0-----:R-:W-:Y:S05]  /*143a0*/  @!P0 BRA `(.L_x_570) ;  /* 0x0000000000f88947 */ /* 0x001fea0003800000 */
.L_x_581:
[----:B------:R-:W-:-:S05]  /*143b0*/  VIADD R6, R6, 0x1 ;  /* 0x0000000106067836 */ /* 0x000fca0000000000 */
[----:B------:R-:W-:-:S04]  /*143c0*/  ISETP.NE.AND P0, PT, R6, 0x4, PT ;  /* 0x000000040600780c */ /* 0x000fc80003f05270 */
[----:B0-----:R-:W-:Y:S02]  /*143d0*/  SEL R5, RZ, 0x1, P0 ;  /* 0x00000001ff057807 */ /* 0x001fe40000000000 */
[----:B------:R-:W-:Y:S02]  /*143e0*/  SEL R6, R6, RZ, P0 ;  /* 0x000000ff06067207 */ /* 0x000fe40000000000 */
[----:B------:R-:W-:Y:S02]  /*143f0*/  LOP3.LUT R5, R0, R5, RZ, 0x3c, !PT ;  /* 0x0000000500057212 */ /* 0x000fe400078e3cff */
[----:B------:R-:W-:Y:S02]  /*14400*/  LEA R7, R6, R3, 0x3 ;  /* 0x0000000306077211 */ /* 0x000fe400078e18ff */
[----:B------:R-:W-:-:S04]  /*14410*/  SHF.L.U32 R0, R5, 0x1f, RZ ;  /* 0x0000001f05007819 */ /* 0x000fc800000006ff */
[----:B------:R-:W0:Y:S02]  /*14420*/  SYNCS.PHASECHK.TRANS64.TRYWAIT P0, [R7+URZ], R0 ;  /* 0x00000000070075a7 */ /* 0x000e24000800017f */
[----:B0-----:R-:W-:Y:S05]  /*14430*/  @!P0 BRA `(.L_x_571) ;  /* 0x0000000000e88947 */ /* 0x001fea0003800000 */
.L_x_582:
[----:B0-----:R-:W-:-:S05]  /*14440*/  VIADD R0, R6, 0x1 ;  /* 0x0000000106007836 */ /* 0x001fca0000000000 */
[----:B------:R-:W-:-:S04]  /*14450*/  ISETP.NE.AND P0, PT, R0, 0x4, PT ;  /* 0x000000040000780c */ /* 0x000fc80003f05270 */
[----:B------:R-:W-:Y:S02]  /*14460*/  SEL R2, RZ, 0x1, P0 ;  /* 0x00000001ff027807 */ /* 0x000fe40000000000 */
[----:B------:R-:W-:Y:S02]  /*14470*/  SEL R4, R0, RZ, P0 ;  /* 0x000000ff00047207 */ /* 0x000fe40000000000 */
[----:B------:R-:W-:-:S03]  /*14480*/  LOP3.LUT R5, R5, R2, RZ, 0x3c, !PT ;  /* 0x0000000205057212 */ /* 0x000fc600078e3cff */
[----:B------:R-:W-:Y:S01]  /*14490*/  IMAD R7, R4, 0x8, R3 ;  /* 0x0000000804077824 */ /* 0x000fe200078e0203 */
[----:B------:R-:W-:-:S04]  /*144a0*/  SHF.L.U32 R0, R5, 0x1f, RZ ;  /* 0x0000001f05007819 */ /* 0x000fc800000006ff */
[----:B------:R-:W0:Y:S02]  /*144b0*/  SYNCS.PHASECHK.TRANS64.TRYWAIT P0, [R7+URZ], R0 ;  /* 0x00000000070075a7 */ /* 0x000e24000800017f */
[----:B0-----:R-:W-:Y:S05]  /*144c0*/  @!P0 BRA `(.L_x_572) ;  /* 0x0000000000d88947 */ /* 0x001fea0003800000 */
.L_x_583:
[----:B0-----:R-:W-:-:S05]  /*144d0*/  VIADD R0, R4, 0x1 ;  /* 0x0000000104007836 */ /* 0x001fca0000000000 */
[----:B------:R-:W-:-:S04]  /*144e0*/  ISETP.NE.AND P0, PT, R0, 0x4, PT ;  /* 0x000000040000780c */ /* 0x000fc80003f05270 */
[----:B------:R-:W-:Y:S02]  /*144f0*/  SEL R2, RZ, 0x1, P0 ;  /* 0x00000001ff027807 */ /* 0x000fe40000000000 */
[----:B------:R-:W-:Y:S02]  /*14500*/  SEL R0, R0, RZ, P0 ;  /* 0x000000ff00007207 */ /* 0x000fe40000000000 */
[----:B------:R-:W-:Y:S02]  /*14510*/  LOP3.LUT R2, R5, R2, RZ, 0x3c, !PT ;  /* 0x0000000205027212 */ /* 0x000fe400078e3cff */
[----:B------:R-:W-:Y:S02]  /*14520*/  LEA R3, R0, R3, 0x3 ;  /* 0x0000000300037211 */ /* 0x000fe400078e18ff */
[----:B------:R-:W-:-:S07]  /*14530*/  SHF.L.U32 R0, R2, 0x1f, RZ ;  /* 0x0000001f02007819 */ /* 0x000fce00000006ff */
.L_x_573:
[----:B0-----:R0:W1:Y:S02]  /*14540*/  SYNCS.PHASECHK.TRANS64.TRYWAIT P0, [R3+URZ], R0 ;  /* 0x00000000030075a7 */ /* 0x001064000800017f */
[----:B-1----:R-:W-:Y:S05]  /*14550*/  @!P0 NANOSLEEP.SYNCS 0x989680 ;  /* 0x009896800000895d */ /* 0x002fea0003900000 */
[----:B------:R-:W1:Y:S02]  /*14560*/  @!P0 SYNCS.PHASECHK.TRANS64 P0, [R3+URZ], R0 ;  /* 0x00000000030085a7 */ /* 0x000e64000800007f */
[----:B-1----:R-:W-:Y:S05]  /*14570*/  @!P0 BRA `(.L_x_573) ;  /* 0xfffffffc00f08947 */ /* 0x002fea000383ffff */
.L_x_568:
[----:B------:R-:W-:Y:S05]  /*14580*/  BSYNC B0 ;  /* 0x0000000000007941 */ /* 0x000fea0003800000 */
.L_x_567:
[----:B------:R-:W-:Y:S05]  /*14590*/  EXIT ;  /* 0x000000000000794d */ /* 0x000fea0003800000 */
.L_x_21:
[----:B--2---:R2:W3:Y:S02]  /*145a0*/  SYNCS.PHASECHK.TRANS64.TRYWAIT P1, [R3+URZ], R2 ;  /* 0x00000002030075a7 */ /* 0x0044e4000802017f */
[----:B---3--:R-:W-:Y:S05]  /*145b0*/  @!P1 NANOSLEEP.SYNCS 0x989680 ;  /* 0x009896800000995d */ /* 0x008fea0003900000 */
[----:B------:R-:W3:Y:S02]  /*145c0*/  @!P1 SYNCS.PHASECHK.TRANS64 P1, [R3+URZ], R2 ;  /* 0x00000002030095a7 */ /* 0x000ee4000802007f */
[----:B---3--:R-:W-:Y:S05]  /*145d0*/  @!P1 BRA `(.L_x_21) ;  /* 0xfffffffc00f09947 */ /* 0x008fea000383ffff */
[----:B------:R-:W-:Y:S05]  /*145e0*/  BRA `(.L_x_20) ;  /* 0xfffffed000487947 */ /* 0x000fea000383ffff */
.L_x_26:
[----:B-1----:R1:W2:Y:S02]  /*145f0*/  SYNCS.PHASECHK.TRANS64.TRYWAIT P1, [R4+URZ], R5 ;  /* 0x00000005040075a7 */ /* 0x0022a4000802017f */
[----:B--2---:R-:W-:Y:S05]  /*14600*/  @!P1 NANOSLEEP.SYNCS 0x989680 ;  /* 0x009896800000995d */ /* 0x004fea0003900000 */
[----:B------:R-:W2:Y:S02]  /*14610*/  @!P1 SYNCS.PHASECHK.TRANS64 P1, [R4+URZ], R5 ;  /* 0x00000005040095a7 */ /* 0x000ea4000802007f */
[----:B--2---:R-:W-:Y:S05]  /*14620*/  @!P1 BRA `(.L_x_26) ;  /* 0xfffffffc00f09947 */ /* 0x004fea000383ffff */
[----:B------:R-:W-:Y:S05]  /*14630*/  BRA `(.L_x_25) ;  /* 0xfffffee4009c7947 */ /* 0x000fea000383ffff */
.L_x_555:
[----:B------:R-:W-:Y:S01]  /*14640*/  BSSY B1, `(.L_x_574) ;  /* 0x0000006000017945 */ /* 0x000fe20003800000 */
[----:B------:R-:W-:-:S07]  /*14650*/  IMAD.MOV.U32 R15, RZ, RZ, -0x1 ;  /* 0xffffffffff0f7424 */ /* 0x000fce00078e00ff */
[----:B------:R-:W-:Y:S05]  /*14660*/  WARPSYNC.COLLECTIVE R15, `(.L_x_575) ;  /* 0x000000000f0c7348 */ /* 0x000fea0003c00000 */
[----:B------:R-:W-:Y:S02]  /*14670*/  ELECT P6, UR62, PT ;  /* 0x00000000003e782f */ /* 0x000fe400038c0000 */
[----:B------:R-:W-:Y:S01]  /*14680*/  MOV R14, UR62 ;  /* 0x0000003e000e7c02 */ /* 0x000fe20008000f00 */
[----:B------:R-:W-:Y:S10]  /*14690*/  ENDCOLLECTIVE ;  /* 0x000000000000791b */ /* 0x000ff40003800000 */
.L_x_575:
[----:B------:R-:W-:Y:S05]  /*146a0*/  BSYNC B1 ;  /* 0x0000000000017941 */ /* 0x000fea0003800000 */
.L_x_574:
[----:B------:R-:W-:Y:S05]  /*146b0*/  BRA `(.L_x_576) ;  /* 0xfffffff000047947 */ /* 0x000fea000383ffff */
.L_x_558:
[----:B0-----:R0:W2:Y:S02]  /*146c0*/  SYNCS.PHASECHK.TRANS64.TRYWAIT P0, [R10+URZ+0x20], R5 ;  /* 0x000020050a0075a7 */ /* 0x0010a4000800017f */
[----:B--2---:R-:W-:Y:S05]  /*146d0*/  @!P0 NANOSLEEP.SYNCS 0x989680 ;  /* 0x009896800000895d */ /* 0x004fea0003900000 */
[----:B------:R-:W2:Y:S02]  /*146e0*/  @!P0 SYNCS.PHASECHK.TRANS64 P0, [R10+URZ+0x20], R5 ;  /* 0x000020050a0085a7 */ /* 0x000ea4000800007f */
[----:B--2---:R-:W-:Y:S05]  /*146f0*/  @!P0 BRA `(.L_x_558) ;  /* 0xfffffffc00f08947 */ /* 0x004fea000383ffff */
[----:B------:R-:W-:Y:S05]  /*14700*/  BRA `(.L_x_577) ;  /* 0xfffffff000447947 */ /* 0x000fea000383ffff */
.L_x_566:
[----:B------:R-:W-:Y:S01]  /*14710*/  BSSY B0, `(.L_x_578) ;  /* 0x0000006000007945 */ /* 0x000fe20003800000 */
[----:B------:R-:W-:-:S07]  /*14720*/  IMAD.MOV.U32 R15, RZ, RZ, -0x1 ;  /* 0xffffffffff0f7424 */ /* 0x000fce00078e00ff */
[----:B------:R-:W-:Y:S05]  /*14730*/  WARPSYNC.COLLECTIVE R15, `(.L_x_579) ;  /* 0x000000000f0c7348 */ /* 0x000fea0003c00000 */
[----:B------:R-:W-:Y:S02]  /*14740*/  ELECT P6, UR62, PT ;  /* 0x00000000003e782f */ /* 0x000fe400038c0000 */
[----:B------:R-:W-:Y:S01]  /*14750*/  MOV R14, UR62 ;  /* 0x0000003e000e7c02 */ /* 0x000fe20008000f00 */
[----:B------:R-:W-:Y:S10]  /*14760*/  ENDCOLLECTIVE ;  /* 0x000000000000791b */ /* 0x000ff40003800000 */
.L_x_579:
[----:B------:R-:W-:Y:S05]  /*14770*/  BSYNC B0 ;  /* 0x0000000000007941 */ /* 0x000fea0003800000 */
.L_x_578:
[----:B------:R-:W-:Y:S05]  /*14780*/  BRA `(.L_x_580) ;  /* 0xfffffff800cc7947 */ /* 0x000fea000383ffff */
.L_x_570:
[----:B0-----:R0:W1:Y:S02]  /*14790*/  SYNCS.PHASECHK.TRANS64.TRYWAIT P0, [R5+URZ], R2 ;  /* 0x00000002050075a7 */ /* 0x001064000800017f */
[----:B-1----:R-:W-:Y:S05]  /*147a0*/  @!P0 NANOSLEEP.SYNCS 0x989680 ;  /* 0x009896800000895d */ /* 0x002fea0003900000 */
[----:B------:R-:W1:Y:S02]  /*147b0*/  @!P0 SYNCS.PHASECHK.TRANS64 P0, [R5+URZ], R2 ;  /* 0x00000002050085a7 */ /* 0x000e64000800007f */
[----:B-1----:R-:W-:Y:S05]  /*147c0*/  @!P0 BRA `(.L_x_570) ;  /* 0xfffffffc00f08947 */ /* 0x002fea000383ffff */
[----:B------:R-:W-:Y:S05]  /*147d0*/  BRA `(.L_x_581) ;  /* 0xfffffff800f47947 */ /* 0x000fea000383ffff */
.L_x_571:
[----:B0-----:R0:W1:Y:S02]  /*147e0*/  SYNCS.PHASECHK.TRANS64.TRYWAIT P0, [R7+URZ], R0 ;  /* 0x00000000070075a7 */ /* 0x001064000800017f */
[----:B-1----:R-:W-:Y:S05]  /*147f0*/  @!P0 NANOSLEEP.SYNCS 0x989680 ;  /* 0x009896800000895d */ /* 0x002fea0003900000 */
[----:B------:R-:W1:Y:S02]  /*14800*/  @!P0 SYNCS.PHASECHK.TRANS64 P0, [R7+URZ], R0 ;  /* 0x00000000070085a7 */ /* 0x000e64000800007f */
[----:B-1----:R-:W-:Y:S05]  /*14810*/  @!P0 BRA `(.L_x_571) ;  /* 0xfffffffc00f08947 */ /* 0x002fea000383ffff */
[----:B------:R-:W-:Y:S05]  /*14820*/  BRA `(.L_x_582) ;  /* 0xfffffffc00047947 */ /* 0x000fea000383ffff */
.L_x_572:
[----:B0-----:R0:W1:Y:S02]  /*14830*/  SYNCS.PHASECHK.TRANS64.TRYWAIT P0, [R7+URZ], R0 ;  /* 0x00000000070075a7 */ /* 0x001064000800017f */
[----:B-1----:R-:W-:Y:S05]  /*14840*/  @!P0 NANOSLEEP.SYNCS 0x989680 ;  /* 0x009896800000895d */ /* 0x002fea0003900000 */
[----:B------:R-:W1:Y:S02]  /*14850*/  @!P0 SYNCS.PHASECHK.TRANS64 P0, [R7+URZ], R0 ;  /* 0x00000000070085a7 */ /* 0x000e64000800007f */
[----:B-1----:R-:W-:Y:S05]  /*14860*/  @!P0 BRA `(.L_x_572) ;  /* 0xfffffffc00f08947 */ /* 0x002fea000383ffff */
[----:B------:R-:W-:Y:S05]  /*14870*/  BRA `(.L_x_583) ;  /* 0xfffffffc00147947 */ /* 0x000fea000383ffff */
.L_x_584:
[----:B------:R-:W-:-:S00]  /*14880*/  BRA `(.L_x_584) ;  /* 0xfffffffc00fc7947 */ /* 0x000fc0000383ffff */
[----:B------:R-:W-:-:S00]  /*14890*/  NOP ;  /* 0x0000000000007918 */ /* 0x000fc00000000000 */
        /* <DEDUP_REMOVED lines=14> */
.L_x_585:


//--------------------- .nv.global.init           --------------------------
	.section	.nv.global.init,"aw",@progbits
.nv.global.init:
	.type		$str$22,@object
	.size		$str$22,($str$23 - $str$22)
$str$22:
        /*0000*/ 	.byte	0x6b, 0x5f, 0x74, 0x69, 0x6c, 0x65, 0x5f, 0x63, 0x6f, 0x75, 0x6e, 0x74, 0x20, 0x3e, 0x3d, 0x20
        /*0010*/ 	.byte	0x31, 0x00
	.type		$str$23,@object
	.size		$str$23,(__unnamed_1 - $str$23)
$str$23:
        /*0012*/ 	.byte	0x2f, 0x74, 0x6d, 0x70, 0x2f, 0x63, 0x75, 0x74, 0x6c, 0x61, 0x73, 0x73, 0x5f, 0x73, 0x77, 0x65
        /*0022*/ 	.byte	0x65, 0x70, 0x5f, 0x73, 0x72, 0x63, 0x2f, 0x69, 0x6e, 0x63, 0x6c, 0x75, 0x64, 0x65, 0x2f, 0x63
        /*0032*/ 	.byte	0x75, 0x74, 0x6c, 0x61, 0x73, 0x73, 0x2f, 0x67, 0x65, 0x6d, 0x6d, 0x2f, 0x63, 0x6f, 0x6c, 0x6c
        /*0042*/ 	.byte	0x65, 0x63, 0x74, 0x69, 0x76, 0x65, 0x2f, 0x73, 0x6d, 0x39, 0x30, 0x5f, 0x6d, 0x6d, 0x61, 0x5f
        /*0052*/ 	.byte	0x74, 0x6d, 0x61, 0x5f, 0x67, 0x6d, 0x6d, 0x61, 0x5f, 0x73, 0x73, 0x5f, 0x77, 0x61, 0x72, 0x70
        /*0062*/ 	.byte	0x73, 0x70, 0x65, 0x63, 0x69, 0x61, 0x6c, 0x69, 0x7a, 0x65, 0x64, 0x2e, 0x68, 0x70, 0x70, 0x00
	.type		__unnamed_1,@object
	.size		__unnamed_1,(.L_0 - __unnamed_1)
__unnamed_1:
        /* <DEDUP_REMOVED lines=174> */
        /*0b52*/ 	.byte	0x74, 0x69, 0x74, 0x79, 0x5d, 0x00
.L_0:


//--------------------- .nv.shared._ZN7cutlass13device_kernelINS_4gemm6kernel13GemmUniversalIN4cute5tupleIJiiiiEEENS1_10collective13CollectiveMmaINS1_34MainloopSm90TmaGmmaWarpSpecializedILi4ENS5_IJNS4_1CILi2EEESB_NSA_ILi1EEEEEENS1_35KernelTmaWarpSpecializedCooperativeEEENS5_IJNSA_ILi256EEESG_NSA_ILi64EEEEEEaNS5_IJlSC_lEEEaSJ_NS4_8TiledMMAINS4_8MMA_AtomIJNS4_4SM904GMMA27MMA_64x256x32_S32S8S8_SS_TNEEEENS4_6LayoutINS5_IJSB_SC_SC_EEENS5_IJSC_NSA_ILi0EEESS_EEEEENS5_IJNS4_10UnderscoreESV_SV_EEEEENS4_23SM90_TMA_LOAD_MULTICASTENS4_14ComposedLayoutINS4_7SwizzleILi2ELi4ELi3EEENS4_18smem_ptr_flag_bitsILi8EEENSQ_INS5_IJNSA_ILi8EEESH_EEENS5_IJSH_SC_EEEEEEEvNS4_8identityESY_S18_vS19_EENS_8epilogue10collective6detail29Sm90TmaWarpSpecializedAdapterINS1C_15DefaultEpilogueIaSJ_SJ_NS1B_6thread17LinearCombinationIaLi1EiiLNS1G_9ScaleType4KindE0ELNS_15FloatRoundStyleE2EaEENS1_15EpilogueDefaultEEEEEvvEEEEvNT_6ParamsE --------------------------
	.section	.nv.shared._ZN7cutlass13device_kernelINS_4gemm6kernel13GemmUniversalIN4cute5tupleIJiiiiEEENS1_10collective13CollectiveMmaINS1_34MainloopSm90TmaGmmaWarpSpecializedILi4ENS5_IJNS4_1CILi2EEESB_NSA_ILi1EEEEEENS1_35KernelTmaWarpSpecializedCooperativeEEENS5_IJNSA_ILi256EEESG_NSA_ILi64EEEEEEaNS5_IJlSC_lEEEaSJ_NS4_8TiledMMAINS4_8MMA_AtomIJNS4_4SM904GMMA27MMA_64x256x32_S32S8S8_SS_TNEEEENS4_6LayoutINS5_IJSB_SC_SC_EEENS5_IJSC_NSA_ILi0EEESS_EEEEENS5_IJNS4_10UnderscoreESV_SV_EEEEENS4_23SM90_TMA_LOAD_MULTICASTENS4_14ComposedLayoutINS4_7SwizzleILi2ELi4ELi3EEENS4_18smem_ptr_flag_bitsILi8EEENSQ_INS5_IJNSA_ILi8EEESH_EEENS5_IJSH_SC_EEEEEEEvNS4_8identityESY_S18_vS19_EENS_8epilogue10collective6detail29Sm90TmaWarpSpecializedAdapterINS1C_15DefaultEpilogueIaSJ_SJ_NS1B_6thread17LinearCombinationIaLi1EiiLNS1G_9ScaleType4KindE0ELNS_15FloatRoundStyleE2EaEENS1_15EpilogueDefaultEEEEEvvEEEEvNT_6ParamsE,"aw",@nobits
	.sectionflags	@""
	.align	16
	.zero		1024


//--------------------- .nv.shared.reserved.0     --------------------------
	.section	.nv.shared.reserved.0,"aw",@nobits
	.weak		__nv_reservedSMEM_offset_0_alias
	.size		__nv_reservedSMEM_offset_0_alias, 0, 0
	.other		__nv_reservedSMEM_offset_0_alias,@"STO_CUDA_RESERVED_SHARED STV_DEFAULT"
__nv_reservedSMEM_offset_0_alias:
	.zero		0


//--------------------- .nv.global                --------------------------
	.section	.nv.global,"aw",@nobits
.nv.global:
	.type		_ZN39_INTERNAL_c792b2a7_4_k_cu_a55ecbb2_68594cute1_E,@object
	.size		_ZN39_INTERNAL_c792b2a7_4_k_cu_a55ecbb2_68594cute1_E,(_ZN39_INTERNAL_c792b2a7_4_k_cu_a55ecbb2_68594cuda3std3__45__cpo6cbeginE - _ZN39_INTERNAL_c792b2a7_4_k_cu_a55ecbb2_68594cute1_E)
_ZN39_INTERNAL_c792b2a7_4_k_cu_a55ecbb2_68594cute1_E:
	.zero		1
	.type		_ZN39_INTERNAL_c792b2a7_4_k_cu_a55ecbb2_68594cuda3std3__45__cpo6cbeginE,@object
	.size		_ZN39_INTERNAL_c792b2a7_4_k_cu_a55ecbb2_68594cuda3std3__45__cpo6cbeginE,(_ZN39_INTERNAL_c792b2a7_4_k_cu_a55ecbb2_68594cuda3std3__48in_placeE - _ZN39_INTERNAL_c792b2a7_4_k_cu_a55ecbb2_68594cuda3std3__45__cpo6cbeginE)
_ZN39_INTERNAL_c792b2a7_4_k_cu_a55ecbb2_68594cuda3std3__45__cpo6cbeginE:
	.zero		1
	.type		_ZN39_INTERNAL_c792b2a7_4_k_cu_a55ecbb2_68594cuda3std3__48in_placeE,@object
	.size		_ZN39_INTERNAL_c792b2a7_4_k_cu_a55ecbb2_68594cuda3std3__48in_placeE,(_ZN39_INTERNAL_c792b2a7_4_k_cu_a55ecbb2_68594cuda3std6ranges3__45__cpo9iter_moveE - _ZN39_INTERNAL_c792b2a7_4_k_cu_a55ecbb2_68594cuda3std3__48in_placeE)
_ZN39_INTERNAL_c792b2a7_4_k_cu_a55ecbb2_68594cuda3std3__48in_placeE:
	.zero		1
	.type		_ZN39_INTERNAL_c792b2a7_4_k_cu_a55ecbb2_68594cuda3std6ranges3__45__cpo9iter_moveE,@object
	.size		_ZN39_INTERNAL_c792b2a7_4_k_cu_a55ecbb2_68594cuda3std6ranges3__45__cpo9iter_moveE,(_ZN39_INTERNAL_c792b2a7_4_k_cu_a55ecbb2_68594cuda3std3__45__cpo5beginE - _ZN39_INTERNAL_c792b2a7_4_k_cu_a55ecbb2_68594cuda3std6ranges3__45__cpo9iter_moveE)
_ZN39_INTERNAL_c792b2a7_4_k_cu_a55ecbb2_68594cuda3std6ranges3__45__cpo9iter_moveE:
	.zero		1
	.type		_ZN39_INTERNAL_c792b2a7_4_k_cu_a55ecbb2_68594cuda3std3__45__cpo5beginE,@object
	.size		_ZN39_INTERNAL_c792b2a7_4_k_cu_a55ecbb2_68594cuda3std3__45__cpo5beginE,(_ZN39_INTERNAL_c792b2a7_4_k_cu_a55ecbb2_68594cuda3std3__441_GLOBAL__N__c792b2a7_4_k_cu_a55ecbb2_68596ignoreE - _ZN39_INTERNAL_c792b2a7_4_k_cu_a55ecbb2_68594cuda3std3__45__cpo5beginE)
_ZN39_INTERNAL_c792b2a7_4_k_cu_a55ecbb2_68594cuda3std3__45__cpo5beginE:
	.zero		1
	.type		_ZN39_INTERNAL_c792b2a7_4_k_cu_a55ecbb2_68594cuda3std3__441_GLOBAL__N__c792b2a7_4_k_cu_a55ecbb2_68596ignoreE,@object
	.size		_ZN39_INTERNAL_c792b2a7_4_k_cu_a55ecbb2_68594cuda3std3__441_GLOBAL__N__c792b2a7_4_k_cu_a55ecbb2_68596ignoreE,(_ZN39_INTERNAL_c792b2a7_4_k_cu_a55ecbb2_68594cute7productE - _ZN39_INTERNAL_c792b2a7_4_k_cu_a55ecbb2_68594cuda3std3__441_GLOBAL__N__c792b2a7_4_k_cu_a55ecbb2_68596ignoreE)
_ZN39_INTERNAL_c792b2a7_4_k_cu_a55ecbb2_68594cuda3std3__441_GLOBAL__N__c792b2a7_4_k_cu_a55ecbb2_68596ignoreE:
	.zero		1
	.type		_ZN39_INTERNAL_c792b2a7_4_k_cu_a55ecbb2_68594cute7productE,@object
	.size		_ZN39_INTERNAL_c792b2a7_4_k_cu_a55ecbb2_68594cute7productE,(_ZN39_INTERNAL_c792b2a7_4_k_cu_a55ecbb2_68594cuda3std3__45__cpo3endE - _ZN39_INTERNAL_c792b2a7_4_k_cu_a55ecbb2_68594cute7productE)
_ZN39_INTERNAL_c792b2a7_4_k_cu_a55ecbb2_68594cute7productE:
	.zero		1
	.type		_ZN39_INTERNAL_c792b2a7_4_k_cu_a55ecbb2_68594cuda3std3__45__cpo3endE,@object
	.size		_ZN39_INTERNAL_c792b2a7_4_k_cu_a55ecbb2_68594cuda3std3__45__cpo3endE,(_ZN39_INTERNAL_c792b2a7_4_k_cu_a55ecbb2_68594cuda3std3__419piecewise_constructE - _ZN39_INTERNAL_c792b2a7_4_k_cu_a55ecbb2_68594cuda3std3__45__cpo3endE)
_ZN39_INTERNAL_c792b2a7_4_k_cu_a55ecbb2_68594cuda3std3__45__cpo3endE:
	.zero		1
	.type		_ZN39_INTERNAL_c792b2a7_4_k_cu_a55ecbb2_68594cuda3std3__419piecewise_constructE,@object
	.size		_ZN39_INTERNAL_c792b2a7_4_k_cu_a55ecbb2_68594cuda3std3__419piecewise_constructE,(_ZN39_INTERNAL_c792b2a7_4_k_cu_a55ecbb2_68594cuda3std3__45__cpo4cendE - _ZN39_INTERNAL_c792b2a7_4_k_cu_a55ecbb2_68594cuda3std3__419piecewise_constructE)
_ZN39_INTERNAL_c792b2a7_4_k_cu_a55ecbb2_68594cuda3std3__419piecewise_constructE:
	.zero		1
	.type		_ZN39_INTERNAL_c792b2a7_4_k_cu_a55ecbb2_68594cuda3std3__45__cpo4cendE,@object
	.size		_ZN39_INTERNAL_c792b2a7_4_k_cu_a55ecbb2_68594cuda3std3__45__cpo4cendE,(_ZN39_INTERNAL_c792b2a7_4_k_cu_a55ecbb2_68594cuda3std6ranges3__45__cpo4swapE - _ZN39_INTERNAL_c792b2a7_4_k_cu_a55ecbb2_68594cuda3std3__45__cpo4cendE)
_ZN39_INTERNAL_c792b2a7_4_k_cu_a55ecbb2_68594cuda3std3__45__cpo4cendE:
	.zero		1
	.type		_ZN39_INTERNAL_c792b2a7_4_k_cu_a55ecbb2_68594cuda3std6ranges3__45__cpo4swapE,@object
	.size		_ZN39_INTERNAL_c792b2a7_4_k_cu_a55ecbb2_68594cuda3std6ranges3__45__cpo4swapE,(.L_8 - _ZN39_INTERNAL_c792b2a7_4_k_cu_a55ecbb2_68594cuda3std6ranges3__45__cpo4swapE)
_ZN39_INTERNAL_c792b2a7_4_k_cu_a55ecbb2_68594cuda3std6ranges3__45__cpo4swapE:
	.zero		1
.L_8:


//--------------------- .nv.constant0._ZN7cutlass13device_kernelINS_4gemm6kernel13GemmUniversalIN4cute5tupleIJiiiiEEENS1_10collective13CollectiveMmaINS1_34MainloopSm90TmaGmmaWarpSpecializedILi4ENS5_IJNS4_1CILi2EEESB_NSA_ILi1EEEEEENS1_35KernelTmaWarpSpecializedCooperativeEEENS5_IJNSA_ILi256EEESG_NSA_ILi64EEEEEEaNS5_IJlSC_lEEEaSJ_NS4_8TiledMMAINS4_8MMA_AtomIJNS4_4SM904GMMA27MMA_64x256x32_S32S8S8_SS_TNEEEENS4_6LayoutINS5_IJSB_SC_SC_EEENS5_IJSC_NSA_ILi0EEESS_EEEEENS5_IJNS4_10UnderscoreESV_SV_EEEEENS4_23SM90_TMA_LOAD_MULTICASTENS4_14ComposedLayoutINS4_7SwizzleILi2ELi4ELi3EEENS4_18smem_ptr_flag_bitsILi8EEENSQ_INS5_IJNSA_ILi8EEESH_EEENS5_IJSH_SC_EEEEEEEvNS4_8identityESY_S18_vS19_EENS_8epilogue10collective6detail29Sm90TmaWarpSpecializedAdapterINS1C_15DefaultEpilogueIaSJ_SJ_NS1B_6thread17LinearCombinationIaLi1EiiLNS1G_9ScaleType4KindE0ELNS_15FloatRoundStyleE2EaEENS1_15EpilogueDefaultEEEEEvvEEEEvNT_6ParamsE --------------------------
	.section	.nv.constant0._ZN7cutlass13device_kernelINS_4gemm6kernel13GemmUniversalIN4cute5tupleIJiiiiEEENS1_10collective13CollectiveMmaINS1_34MainloopSm90TmaGmmaWarpSpecializedILi4ENS5_IJNS4_1CILi2EEESB_NSA_ILi1EEEEEENS1_35KernelTmaWarpSpecializedCooperativeEEENS5_IJNSA_ILi256EEESG_NSA_ILi64EEEEEEaNS5_IJlSC_lEEEaSJ_NS4_8TiledMMAINS4_8MMA_AtomIJNS4_4SM904GMMA27MMA_64x256x32_S32S8S8_SS_TNEEEENS4_6LayoutINS5_IJSB_SC_SC_EEENS5_IJSC_NSA_ILi0EEESS_EEEEENS5_IJNS4_10UnderscoreESV_SV_EEEEENS4_23SM90_TMA_LOAD_MULTICASTENS4_14ComposedLayoutINS4_7SwizzleILi2ELi4ELi3EEENS4_18smem_ptr_flag_bitsILi8EEENSQ_INS5_IJNSA_ILi8EEESH_EEENS5_IJSH_SC_EEEEEEEvNS4_8identityESY_S18_vS19_EENS_8epilogue10collective6detail29Sm90TmaWarpSpecializedAdapterINS1C_15DefaultEpilogueIaSJ_SJ_NS1B_6thread17LinearCombinationIaLi1EiiLNS1G_9ScaleType4KindE0ELNS_15FloatRoundStyleE2EaEENS1_15EpilogueDefaultEEEEEvvEEEEvNT_6ParamsE,"a",@progbits
	.sectionflags	@""
	.align	4
.nv.constant0._ZN7cutlass13device_kernelINS_4gemm6kernel13GemmUniversalIN4cute5tupleIJiiiiEEENS1_10collective13CollectiveMmaINS1_34MainloopSm90TmaGmmaWarpSpecializedILi4ENS5_IJNS4_1CILi2EEESB_NSA_ILi1EEEEEENS1_35KernelTmaWarpSpecializedCooperativeEEENS5_IJNSA_ILi256EEESG_NSA_ILi64EEEEEEaNS5_IJlSC_lEEEaSJ_NS4_8TiledMMAINS4_8MMA_AtomIJNS4_4SM904GMMA27MMA_64x256x32_S32S8S8_SS_TNEEEENS4_6LayoutINS5_IJSB_SC_SC_EEENS5_IJSC_NSA_ILi0EEESS_EEEEENS5_IJNS4_10UnderscoreESV_SV_EEEEENS4_23SM90_TMA_LOAD_MULTICASTENS4_14ComposedLayoutINS4_7SwizzleILi2ELi4ELi3EEENS4_18smem_ptr_flag_bitsILi8EEENSQ_INS5_IJNSA_ILi8EEESH_EEENS5_IJSH_SC_EEEEEEEvNS4_8identityESY_S18_vS19_EENS_8epilogue10collective6detail29Sm90TmaWarpSpecializedAdapterINS1C_15DefaultEpilogueIaSJ_SJ_NS1B_6thread17LinearCombinationIaLi1EiiLNS1G_9ScaleType4KindE0ELNS_15FloatRoundStyleE2EaEENS1_15EpilogueDefaultEEEEEvvEEEEvNT_6ParamsE:
	.zero		1664


//--------------------- SYMBOLS --------------------------

	.type		.nv.reservedSmem.offset0,@object
	.size		.nv.reservedSmem.offset0,0x4
	.type		__assertfail,@function
